	.headerflags	@"EF_CUDA_TEXMODE_UNIFIED EF_CUDA_64BIT_ADDRESS EF_CUDA_SM80 EF_CUDA_VIRTUAL_SM(EF_CUDA_SM80)"
	.elftype	@"ET_EXEC"


//--------------------- .nv.info                  --------------------------
	.section	.nv.info,"",@"SHT_CUDA_INFO"
	.align	4


	//----- nvinfo : EIATTR_REGCOUNT
	.align		4
        /*0000*/ 	.byte	0x04, 0x2f
        /*0002*/ 	.short	(.L_1 - .L_0)
	.align		4
.L_0:
        /*0004*/ 	.word	index@(candidate2)
        /*0008*/ 	.word	0x00000070


	//----- nvinfo : EIATTR_MAX_STACK_SIZE
	.align		4
.L_1:
        /*000c*/ 	.byte	0x04, 0x23
        /*000e*/ 	.short	(.L_3 - .L_2)
	.align		4
.L_2:
        /*0010*/ 	.word	index@(candidate2)
        /*0014*/ 	.word	0x00000000


	//----- nvinfo : EIATTR_MIN_STACK_SIZE
	.align		4
.L_3:
        /*0018*/ 	.byte	0x04, 0x12
        /*001a*/ 	.short	(.L_5 - .L_4)
	.align		4
.L_4:
        /*001c*/ 	.word	index@(candidate2)
        /*0020*/ 	.word	0x00000000


	//----- nvinfo : EIATTR_FRAME_SIZE
	.align		4
.L_5:
        /*0024*/ 	.byte	0x04, 0x11
        /*0026*/ 	.short	(.L_7 - .L_6)
	.align		4
.L_6:
        /*0028*/ 	.word	index@(candidate2)
        /*002c*/ 	.word	0x00000000
.L_7:


//--------------------- .nv.info.candidate2       --------------------------
	.section	.nv.info.candidate2,"",@"SHT_CUDA_INFO"
	.align	4


	//----- nvinfo : EIATTR_CUDA_API_VERSION
	.align		4
        /*0000*/ 	.byte	0x04, 0x37
        /*0002*/ 	.short	(.L_9 - .L_8)
.L_8:
        /*0004*/ 	.word	0x00000075


	//----- nvinfo : EIATTR_SW2861232_WAR
	.align		4
.L_9:
        /*0008*/ 	.byte	0x01, 0x35
	.zero		2


	//----- nvinfo : EIATTR_PARAM_CBANK
	.align		4
        /*000c*/ 	.byte	0x04, 0x0a
        /*000e*/ 	.short	(.L_11 - .L_10)
	.align		4
.L_10:
        /*0010*/ 	.word	index@(.nv.constant0.candidate2)
        /*0014*/ 	.short	0x0160
        /*0016*/ 	.short	0x0018


	//----- nvinfo : EIATTR_CBANK_PARAM_SIZE
	.align		4
.L_11:
        /*0018*/ 	.byte	0x03, 0x19
        /*001a*/ 	.short	0x0018


	//----- nvinfo : EIATTR_KPARAM_INFO
	.align		4
        /*001c*/ 	.byte	0x04, 0x17
        /*001e*/ 	.short	(.L_13 - .L_12)
.L_12:
        /*0020*/ 	.word	0x00000000
        /*0024*/ 	.short	0x0002
        /*0026*/ 	.short	0x0010
        /*0028*/ 	.byte	0x00, 0xf0, 0x21, 0x00


	//----- nvinfo : EIATTR_KPARAM_INFO
	.align		4
.L_13:
        /*002c*/ 	.byte	0x04, 0x17
        /*002e*/ 	.short	(.L_15 - .L_14)
.L_14:
        /*0030*/ 	.word	0x00000000
        /*0034*/ 	.short	0x0001
        /*0036*/ 	.short	0x0008
        /*0038*/ 	.byte	0x00, 0xf0, 0x21, 0x00


	//----- nvinfo : EIATTR_KPARAM_INFO
	.align		4
.L_15:
        /*003c*/ 	.byte	0x04, 0x17
        /*003e*/ 	.short	(.L_17 - .L_16)
.L_16:
        /*0040*/ 	.word	0x00000000
        /*0044*/ 	.short	0x0000
        /*0046*/ 	.short	0x0000
        /*0048*/ 	.byte	0x00, 0xf0, 0x21, 0x00


	//----- nvinfo : EIATTR_MAXREG_COUNT
	.align		4
.L_17:
        /*004c*/ 	.byte	0x03, 0x1b
        /*004e*/ 	.short	0x0080


	//----- nvinfo : EIATTR_EXIT_INSTR_OFFSETS
	.align		4
        /*0050*/ 	.byte	0x04, 0x1c
        /*0052*/ 	.short	(.L_19 - .L_18)


	//   ....[0]....
.L_18:
        /*0054*/ 	.word	0x000054c0


	//----- nvinfo : EIATTR_MAX_THREADS
	.align		4
.L_19:
        /*0058*/ 	.byte	0x04, 0x05
        /*005a*/ 	.short	(.L_21 - .L_20)
.L_20:
        /*005c*/ 	.word	0x000001c0
        /*0060*/ 	.word	0x00000001
        /*0064*/ 	.word	0x00000001
.L_21:


//--------------------- .nv.rel.action            --------------------------
	.section	.nv.rel.action,"",@"SHT_CUDA_RELOCINFO"
	.align	8
	.sectionentsize	8
        /*0000*/ 	.byte	0x4b, 0x00, 0x00, 0x00, 0x00, 0x00, 0x00, 0x00, 0x00, 0x02, 0x02, 0x08, 0x10, 0x0a, 0x2f, 0x22
        /* <DEDUP_REMOVED lines=13> */


//--------------------- .nv.constant0.candidate2  --------------------------
	.section	.nv.constant0.candidate2,"a",@progbits
	.align	4
.nv.constant0.candidate2:
	.zero		376


//--------------------- .text.candidate2          --------------------------
	.section	.text.candidate2,"ax",@progbits
	.sectionflags	@"SHF_BARRIERS=1"
	.sectioninfo	@"SHI_REGISTERS=112"
	.align	128
        .global         candidate2
        .type           candidate2,@function
        .size           candidate2,(.L_x_3 - candidate2)
        .other          candidate2,@"STO_CUDA_ENTRY STV_DEFAULT"
candidate2:
.text.candidate2:
[----:B------:R-:W-:-:S02]  /*0000*/  MOV R1, c[0x0][0x28] ;  /* 0x00000a0000017a02 */ /* 0x000fc40000000f00 */
[----:B------:R-:W0:Y:S01]  /*0010*/  S2R R3, SR_TID.X ;  /* 0x0000000000037919 */ /* 0x000e220000002100 */
[----:B------:R-:W-:Y:S01]  /*0020*/  HFMA2.MMA R2, -RZ, RZ, 0, 0 ;  /* 0x00000000ff027435 */ /* 0x000fe200000001ff */
[----:B------:R-:W-:Y:S01]  /*0030*/  MOV R6, RZ ;  /* 0x000000ff00067202 */ /* 0x000fe20000000f00 */
[----:B------:R-:W-:Y:S01]  /*0040*/  HFMA2.MMA R8, -RZ, RZ, 0, 0 ;  /* 0x00000000ff087435 */ /* 0x000fe200000001ff */
[----:B------:R-:W1:Y:S01]  /*0050*/  S2R R10, SR_CTAID.X ;  /* 0x00000000000a7919 */ /* 0x000e620000002500 */
[----:B------:R-:W-:Y:S01]  /*0060*/  HFMA2.MMA R20, -RZ, RZ, 0, 0 ;  /* 0x00000000ff147435 */ /* 0x000fe200000001ff */
[----:B------:R-:W-:Y:S01]  /*0070*/  MOV R16, RZ ;  /* 0x000000ff00107202 */ /* 0x000fe20000000f00 */
[----:B------:R-:W-:Y:S01]  /*0080*/  HFMA2.MMA R68, -RZ, RZ, 0, 0 ;  /* 0x00000000ff447435 */ /* 0x000fe200000001ff */
[----:B------:R-:W-:Y:S01]  /*0090*/  CS2R R58, SRZ ;  /* 0x00000000003a7805 */ /* 0x000fe2000001ff00 */
[----:B------:R-:W-:Y:S01]  /*00a0*/  HFMA2.MMA R82, -RZ, RZ, 0, 0 ;  /* 0x00000000ff527435 */ /* 0x000fe200000001ff */
[----:B------:R-:W-:Y:S01]  /*00b0*/  CS2R R60, SRZ ;  /* 0x00000000003c7805 */ /* 0x000fe2000001ff00 */
        /* <DEDUP_REMOVED lines=8> */
[----:B------:R-:W-:Y:S01]  /*0140*/  MOV R22, RZ ;  /* 0x000000ff00167202 */ /* 0x000fe20000000f00 */
[----:B------:R-:W-:Y:S01]  /*0150*/  CS2R R56, SRZ ;  /* 0x0000000000387805 */ /* 0x000fe2000001ff00 */
[----:B------:R-:W-:Y:S01]  /*0160*/  CS2R R76, SRZ ;  /* 0x00000000004c7805 */ /* 0x000fe2000001ff00 */
[----:B------:R-:W-:Y:S01]  /*0170*/  CS2R R54, SRZ ;  /* 0x0000000000367805 */ /* 0x000fe2000001ff00 */
[----:B------:R-:W-:Y:S01]  /*0180*/  MOV R13, RZ ;  /* 0x000000ff000d7202 */ /* 0x000fe20000000f00 */
[C---:B0-----:R-:W-:Y:S01]  /*0190*/  IMAD.HI R0, R3.reuse, -0x6db6db6d, R2 ;  /* 0x9249249303007827 */ /* 0x041fe200078e0202 */
[----:B------:R-:W-:Y:S01]  /*01a0*/  ISETP.GT.AND P0, PT, R3, 0x3f, PT ;  /* 0x0000003f0300780c */ /* 0x000fe20003f04270 */
[----:B------:R-:W-:-:S03]  /*01b0*/  ULDC.64 UR4, c[0x0][0x118] ;  /* 0x0000460000047ab9 */ /* 0x000fc60000000a00 */
[----:B------:R-:W-:-:S04]  /*01c0*/  SHF.R.U32.HI R5, RZ, 0x1f, R0 ;  /* 0x0000001fff057819 */ /* 0x000fc80000011600 */
[CC--:B------:R-:W-:Y:S02]  /*01d0*/  LEA.HI.SX32 R2, R0.reuse, R5.reuse, 0x1a ;  /* 0x0000000500027211 */ /* 0x0c0fe400078fd2ff */
[CC--:B------:R-:W-:Y:S02]  /*01e0*/  LEA.HI.SX32 R4, R0.reuse, R5.reuse, 0x1c ;  /* 0x0000000500047211 */ /* 0x0c0fe400078fe2ff */
[----:B------:R-:W-:Y:S01]  /*01f0*/  LEA.HI.SX32 R0, R0, R5, 0x1b ;  /* 0x0000000500007211 */ /* 0x000fe200078fdaff */
[--C-:B------:R-:W-:Y:S02]  /*0200*/  IMAD R7, R2, -0x70, R3.reuse ;  /* 0xffffff9002077824 */ /* 0x100fe400078e0203 */
[----:B------:R-:W-:Y:S01]  /*0210*/  IMAD R5, R4, -0x1c, R3 ;  /* 0xffffffe404057824 */ /* 0x000fe200078e0203 */
[----:B-1----:R-:W-:Y:S01]  /*0220*/  SHF.R.S32.HI R4, RZ, 0x1, R10 ;  /* 0x00000001ff047819 */ /* 0x002fe2000001140a */
[----:B------:R-:W-:-:S04]  /*0230*/  IMAD.HI R6, R7, -0x6db6db6d, R6 ;  /* 0x9249249307067827 */ /* 0x000fc800078e0206 */
[----:B------:R-:W-:Y:S01]  /*0240*/  IMAD R9, R0, -0x38, R3 ;  /* 0xffffffc800097824 */ /* 0x000fe200078e0203 */
[----:B------:R-:W-:Y:S01]  /*0250*/  SHF.R.U32.HI R7, RZ, 0x1f, R6 ;  /* 0x0000001fff077819 */ /* 0x000fe20000011606 */
[----:B------:R-:W-:Y:S01]  /*0260*/  IMAD R11, R2, 0xc40, R5 ;  /* 0x00000c40020b7824 */ /* 0x000fe200078e0205 */
[----:B------:R-:W-:Y:S01]  /*0270*/  LOP3.LUT R2, R10, 0x1, RZ, 0xc0, !PT ;  /* 0x000000010a027812 */ /* 0x000fe200078ec0ff */
[----:B------:R-:W-:Y:S01]  /*0280*/  IMAD.HI R8, R9, -0x6db6db6d, R8 ;  /* 0x9249249309087827 */ /* 0x000fe200078e0208 */
[----:B------:R-:W-:Y:S02]  /*0290*/  LEA.HI.SX32 R6, R6, R7, 0x1c ;  /* 0x0000000706067211 */ /* 0x000fe400078fe2ff */
[----:B------:R-:W-:Y:S01]  /*02a0*/  LOP3.LUT R9, R3, 0x1f, RZ, 0xc0, !PT ;  /* 0x0000001f03097812 */ /* 0x000fe200078ec0ff */
[----:B------:R-:W-:Y:S01]  /*02b0*/  IMAD R11, R4, 0xe0, R11 ;  /* 0x000000e0040b7824 */ /* 0x000fe200078e020b */
[----:B------:R-:W-:Y:S02]  /*02c0*/  SHF.R.U32.HI R4, RZ, 0x5, R3 ;  /* 0x00000005ff047819 */ /* 0x000fe40000011603 */
[----:B------:R-:W-:Y:S01]  /*02d0*/  SHF.R.U32.HI R7, RZ, 0x1f, R8 ;  /* 0x0000001fff077819 */ /* 0x000fe20000011608 */
[----:B------:R-:W-:Y:S01]  /*02e0*/  IMAD R11, R2, 0x1c, R11 ;  /* 0x0000001c020b7824 */ /* 0x000fe200078e020b */
[----:B------:R-:W-:-:S02]  /*02f0*/  PRMT R2, R4, 0x2104, R9 ;  /* 0x0000210404027816 */ /* 0x000fc40000000009 */
[----:B------:R-:W-:Y:S01]  /*0300*/  LEA.HI.SX32 R4, R8, R7, 0x1c ;  /* 0x0000000708047211 */ /* 0x000fe200078fe2ff */
[----:B------:R-:W-:Y:S01]  /*0310*/  IMAD R6, R6, 0x38, R11 ;  /* 0x0000003806067824 */ /* 0x000fe200078e020b */
[----:B------:R-:W-:-:S04]  /*0320*/  MOV R9, RZ ;  /* 0x000000ff00097202 */ /* 0x000fc80000000f00 */
.L_x_1:
[----:B------:R-:W-:Y:S01]  /*0330*/  MOV R7, 0x4 ;  /* 0x0000000400077802 */ /* 0x000fe20000000f00 */
[C---:B------:R-:W-:Y:S01]  /*0340*/  IMAD R10, R9.reuse, 0x18800, R6 ;  /* 0x00018800090a7824 */ /* 0x040fe200078e0206 */
[----:B------:R-:W-:Y:S01]  /*0350*/  LEA R14, R9, R2, 0x5 ;  /* 0x00000002090e7211 */ /* 0x000fe200078e28ff */
[----:B------:R-:W-:Y:S06]  /*0360*/  BAR.SYNC 0x0 ;  /* 0x0000000000007b1d */ /* 0x000fec0000000000 */
[----:B------:R-:W-:-:S04]  /*0370*/  IMAD.WIDE R14, R14, R7, c[0x0][0x168] ;  /* 0x00005a000e0e7625 */ /* 0x000fc800078e0207 */
[----:B------:R-:W-:Y:S01]  /*0380*/  IMAD.WIDE R10, R10, R7, c[0x0][0x160] ;  /* 0x000058000a0a7625 */ /* 0x000fe200078e0207 */
[----:B------:R-:W2:Y:S04]  /*0390*/  LDG.E.CONSTANT R12, [R14.64] ;  /* 0x000000040e0c7981 */ /* 0x000ea8000c1e9900 */
[----:B------:R-:W3:Y:S04]  /*03a0*/  LDG.E.CONSTANT R32, [R14.64+0x3800] ;  /* 0x003800040e207981 */ /* 0x000ee8000c1e9900 */
[----:B------:R-:W4:Y:S04]  /*03b0*/  LDG.E.CONSTANT R34, [R14.64+0x7000] ;  /* 0x007000040e227981 */ /* 0x000f28000c1e9900 */
[----:B------:R-:W5:Y:S04]  /*03c0*/  LDG.E.CONSTANT R40, [R14.64+0xa800] ;  /* 0x00a800040e287981 */ /* 0x000f68000c1e9900 */
[----:B------:R-:W5:Y:S04]  /*03d0*/  LDG.E.CONSTANT R42, [R14.64+0xe000] ;  /* 0x00e000040e2a7981 */ /* 0x000f68000c1e9900 */
[----:B------:R-:W5:Y:S04]  /*03e0*/  LDG.E.CONSTANT R44, [R14.64+0x11800] ;  /* 0x011800040e2c7981 */ /* 0x000f68000c1e9900 */
[----:B------:R-:W5:Y:S04]  /*03f0*/  LDG.E.CONSTANT R46, [R14.64+0x15000] ;  /* 0x015000040e2e7981 */ /* 0x000f68000c1e9900 */
[----:B------:R-:W5:Y:S04]  /*0400*/  LDG.E.CONSTANT R48, [R14.64+0x18800] ;  /* 0x018800040e307981 */ /* 0x000f68000c1e9900 */
[----:B------:R-:W5:Y:S04]  /*0410*/  LDG.E.CONSTANT R50, [R14.64+0x1c000] ;  /* 0x01c000040e327981 */ /* 0x000f68000c1e9900 */
[----:B------:R-:W5:Y:S04]  /*0420*/  @!P0 LDG.E.CONSTANT R66, [R14.64+0x1f800] ;  /* 0x01f800040e428981 */ /* 0x000f68000c1e9900 */
[----:B------:R0:W5:Y:S04]  /*0430*/  LDG.E.CONSTANT R8, [R10.64] ;  /* 0x000000040a087981 */ /* 0x000168000c1e9900 */
[----:B------:R0:W5:Y:S04]  /*0440*/  LDG.E.CONSTANT R18, [R10.64+0xc400] ;  /* 0x00c400040a127981 */ /* 0x000168000c1e9900 */
[----:B------:R0:W5:Y:S04]  /*0450*/  LDG.E.CONSTANT R24, [R10.64+0x18800] ;  /* 0x018800040a187981 */ /* 0x000168000c1e9900 */
[----:B------:R0:W5:Y:S04]  /*0460*/  LDG.E.CONSTANT R26, [R10.64+0x24c00] ;  /* 0x024c00040a1a7981 */ /* 0x000168000c1e9900 */
[----:B------:R0:W5:Y:S04]  /*0470*/  LDG.E.CONSTANT R28, [R10.64+0x31000] ;  /* 0x031000040a1c7981 */ /* 0x000168000c1e9900 */
[----:B------:R0:W5:Y:S04]  /*0480*/  LDG.E.CONSTANT R30, [R10.64+0x3d400] ;  /* 0x03d400040a1e7981 */ /* 0x000168000c1e9900 */
[----:B------:R0:W5:Y:S04]  /*0490*/  LDG.E.CONSTANT R36, [R10.64+0x49800] ;  /* 0x049800040a247981 */ /* 0x000168000c1e9900 */
[----:B------:R0:W5:Y:S01]  /*04a0*/  LDG.E.CONSTANT R38, [R10.64+0x55c00] ;  /* 0x055c00040a267981 */ /* 0x000162000c1e9900 */
[----:B------:R-:W-:-:S04]  /*04b0*/  IADD3 R9, R9, 0x1, RZ ;  /* 0x0000000109097810 */ /* 0x000fc80007ffe0ff */
[----:B------:R-:W-:Y:S01]  /*04c0*/  ISETP.NE.AND P1, PT, R9, 0x8, PT ;  /* 0x000000080900780c */ /* 0x000fe20003f25270 */
[----:B0-----:R-:W-:Y:S01]  /*04d0*/  IMAD R11, R4, 0x38, R5 ;  /* 0x00000038040b7824 */ /* 0x001fe200078e0205 */
[----:B--2---:R0:W-:Y:S04]  /*04e0*/  STS [R3.X4+0x3800], R12 ;  /* 0x0038000c03007388 */ /* 0x0041e80000004800 */
[----:B---3--:R-:W-:Y:S04]  /*04f0*/  STS [R3.X4+0x3f00], R32 ;  /* 0x003f002003007388 */ /* 0x008fe80000004800 */
[----:B----4-:R-:W-:Y:S01]  /*0500*/  STS [R3.X4+0x4600], R34 ;  /* 0x0046002203007388 */ /* 0x010fe20000004800 */
[----:B0-----:R-:W-:-:S03]  /*0510*/  SHF.L.U32 R12, R0, 0xa, RZ ;  /* 0x0000000a000c7819 */ /* 0x001fc600000006ff */
[----:B-----5:R-:W-:Y:S04]  /*0520*/  STS [R3.X4+0x4d00], R40 ;  /* 0x004d002803007388 */ /* 0x020fe80000004800 */
[----:B------:R-:W-:Y:S04]  /*0530*/  STS [R3.X4+0x5400], R42 ;  /* 0x0054002a03007388 */ /* 0x000fe80000004800 */
[----:B------:R-:W-:Y:S04]  /*0540*/  STS [R3.X4+0x5b00], R44 ;  /* 0x005b002c03007388 */ /* 0x000fe80000004800 */
[----:B------:R-:W-:Y:S04]  /*0550*/  STS [R3.X4+0x6200], R46 ;  /* 0x0062002e03007388 */ /* 0x000fe80000004800 */
[----:B------:R-:W-:Y:S04]  /*0560*/  STS [R3.X4+0x6900], R48 ;  /* 0x0069003003007388 */ /* 0x000fe80000004800 */
[----:B------:R-:W-:Y:S04]  /*0570*/  STS [R3.X4+0x7000], R50 ;  /* 0x0070003203007388 */ /* 0x000fe80000004800 */
[----:B------:R-:W-:Y:S04]  /*0580*/  @!P0 STS [R3.X4+0x7700], R66 ;  /* 0x0077004203008388 */ /* 0x000fe80000004800 */
[----:B------:R-:W-:Y:S04]  /*0590*/  STS [R3.X4], R8 ;  /* 0x0000000803007388 */ /* 0x000fe80000004800 */
[----:B------:R-:W-:Y:S04]  /*05a0*/  STS [R3.X4+0x700], R18 ;  /* 0x0007001203007388 */ /* 0x000fe80000004800 */
[----:B------:R-:W-:Y:S04]  /*05b0*/  STS [R3.X4+0xe00], R24 ;  /* 0x000e001803007388 */ /* 0x000fe80000004800 */
[----:B------:R-:W-:Y:S04]  /*05c0*/  STS [R3.X4+0x1500], R26 ;  /* 0x0015001a03007388 */ /* 0x000fe80000004800 */
[----:B------:R-:W-:Y:S04]  /*05d0*/  STS [R3.X4+0x1c00], R28 ;  /* 0x001c001c03007388 */ /* 0x000fe80000004800 */
[----:B------:R-:W-:Y:S04]  /*05e0*/  STS [R3.X4+0x2300], R30 ;  /* 0x0023001e03007388 */ /* 0x000fe80000004800 */
[----:B------:R-:W-:Y:S04]  /*05f0*/  STS [R3.X4+0x2a00], R36 ;  /* 0x002a002403007388 */ /* 0x000fe80000004800 */
[----:B------:R-:W-:Y:S04]  /*0600*/  STS [R3.X4+0x3100], R38 ;  /* 0x0031002603007388 */ /* 0x000fe80000004800 */
[----:B------:R-:W-:Y:S06]  /*0610*/  BAR.SYNC 0x0 ;  /* 0x0000000000007b1d */ /* 0x000fec0000000000 */
[----:B------:R-:W-:Y:S04]  /*0620*/  LDS R19, [R11.X4] ;  /* 0x000000000b137984 */ /* 0x000fe80000004800 */
[----:B------:R-:W0:Y:S04]  /*0630*/  LDS.128 R32, [R12+0x3800] ;  /* 0x003800000c207984 */ /* 0x000e280000000c00 */
[----:B------:R-:W1:Y:S04]  /*0640*/  LDS R17, [R11.X4+0x70] ;  /* 0x000070000b117984 */ /* 0x000e680000004800 */
[----:B------:R-:W2:Y:S04]  /*0650*/  LDS R15, [R11.X4+0x1c0] ;  /* 0x0001c0000b0f7984 */ /* 0x000ea80000004800 */
[----:B------:R-:W3:Y:S04]  /*0660*/  LDS.128 R40, [R12+0x5800] ;  /* 0x005800000c287984 */ /* 0x000ee80000000c00 */
[----:B------:R-:W4:Y:S04]  /*0670*/  LDS R18, [R11.X4+0x230] ;  /* 0x000230000b127984 */ /* 0x000f280000004800 */
[----:B------:R-:W5:Y:S04]  /*0680*/  LDS R21, [R11.X4+0x380] ;  /* 0x000380000b157984 */ /* 0x000f680000004800 */
[----:B------:R-:W5:Y:S04]  /*0690*/  LDS R14, [R11.X4+0x3f0] ;  /* 0x0003f0000b0e7984 */ /* 0x000f680000004800 */
[----:B------:R-:W5:Y:S04]  /*06a0*/  LDS R10, [R11.X4+0x540] ;  /* 0x000540000b0a7984 */ /* 0x000f680000004800 */
[----:B------:R-:W5:Y:S04]  /*06b0*/  LDS R8, [R11.X4+0x5b0] ;  /* 0x0005b0000b087984 */ /* 0x000f680000004800 */
[----:B------:R-:W5:Y:S04]  /*06c0*/  LDS.128 R44, [R12+0x3880] ;  /* 0x003880000c2c7984 */ /* 0x000f680000000c00 */
[----:B------:R-:W5:Y:S01]  /*06d0*/  LDS.128 R48, [R12+0x5880] ;  /* 0x005880000c307984 */ /* 0x000f620000000c00 */
[----:B0-----:R-:W-:-:S03]  /*06e0*/  FFMA R36, R32, R19, R57 ;  /* 0x0000001320247223 */ /* 0x001fc60000000039 */
[----:B------:R-:W0:Y:S01]  /*06f0*/  LDS.128 R24, [R12+0x3900] ;  /* 0x003900000c187984 */ /* 0x000e220000000c00 */
[----:B-1----:R-:W-:-:S03]  /*0700*/  FFMA R13, R32, R17, R13 ;  /* 0x00000011200d7223 */ /* 0x002fc6000000000d */
[----:B------:R-:W1:Y:S01]  /*0710*/  LDS.128 R28, [R12+0x5900] ;  /* 0x005900000c1c7984 */ /* 0x000e620000000c00 */
[----:B--2---:R-:W-:Y:S02]  /*0720*/  FFMA R36, R15, R33, R36 ;  /* 0x000000210f247223 */ /* 0x004fe40000000024 */
[----:B---3--:R-:W-:Y:S01]  /*0730*/  FFMA R32, R19, R40, R65 ;  /* 0x0000002813207223 */ /* 0x008fe20000000041 */
[----:B------:R-:W-:Y:S01]  /*0740*/  LDS R83, [R11.X4+0xaf0] ;  /* 0x000af0000b537984 */ /* 0x000fe20000004800 */
[----:B------:R-:W-:Y:S02]  /*0750*/  FFMA R40, R40, R17, R59 ;  /* 0x0000001128287223 */ /* 0x000fe4000000003b */
[----:B----4-:R-:W-:Y:S01]  /*0760*/  FFMA R13, R18, R33, R13 ;  /* 0x00000021120d7223 */ /* 0x010fe2000000000d */
[----:B------:R-:W-:Y:S01]  /*0770*/  LDS R99, [R11.X4+0x1500] ;  /* 0x001500000b637984 */ /* 0x000fe20000004800 */
[----:B------:R-:W-:Y:S02]  /*0780*/  FFMA R32, R15, R41, R32 ;  /* 0x000000290f207223 */ /* 0x000fe40000000020 */
[C---:B-----5:R-:W-:Y:S01]  /*0790*/  FFMA R36, R21.reuse, R34, R36 ;  /* 0x0000002215247223 */ /* 0x060fe20000000024 */
[----:B------:R-:W-:Y:S01]  /*07a0*/  LDS R101, [R11.X4+0x1570] ;  /* 0x001570000b657984 */ /* 0x000fe20000004800 */
[----:B------:R-:W-:-:S02]  /*07b0*/  FFMA R57, R21, R42, R32 ;  /* 0x0000002a15397223 */ /* 0x000fc40000000020 */
[----:B------:R-:W-:Y:S01]  /*07c0*/  FFMA R23, R14, R34, R13 ;  /* 0x000000220e177223 */ /* 0x000fe2000000000d */
[----:B------:R-:W-:Y:S01]  /*07d0*/  LDS R109, [R11.X4+0x1f80] ;  /* 0x001f80000b6d7984 */ /* 0x000fe20000004800 */
[----:B------:R-:W-:Y:S02]  /*07e0*/  FFMA R41, R18, R41, R40 ;  /* 0x0000002912297223 */ /* 0x000fe40000000028 */
[-C--:B------:R-:W-:Y:S02]  /*07f0*/  FFMA R13, R10, R35.reuse, R36 ;  /* 0x000000230a0d7223 */ /* 0x080fe40000000024 */
[----:B------:R-:W2:Y:S01]  /*0800*/  LDS.128 R36, [R12+0x5980] ;  /* 0x005980000c247984 */ /* 0x000ea20000000c00 */
[----:B------:R-:W-:Y:S02]  /*0810*/  FFMA R41, R14, R42, R41 ;  /* 0x0000002a0e297223 */ /* 0x000fe40000000029 */
[----:B------:R-:W-:Y:S02]  /*0820*/  FFMA R23, R8, R35, R23 ;  /* 0x0000002308177223 */ /* 0x000fe40000000017 */
[----:B------:R-:W3:Y:S01]  /*0830*/  LDS.128 R32, [R12+0x3980] ;  /* 0x003980000c207984 */ /* 0x000ee20000000c00 */
[----:B------:R-:W-:-:S02]  /*0840*/  FFMA R64, R19, R44, R64 ;  /* 0x0000002c13407223 */ /* 0x000fc40000000040 */
[----:B------:R-:W-:Y:S02]  /*0850*/  FFMA R44, R17, R44, R63 ;  /* 0x0000002c112c7223 */ /* 0x000fe4000000003f */
[-C--:B------:R-:W-:Y:S02]  /*0860*/  FFMA R62, R19, R48.reuse, R62 ;  /* 0x00000030133e7223 */ /* 0x080fe4000000003e */
[----:B------:R-:W-:Y:S02]  /*0870*/  FFMA R48, R17, R48, R61 ;  /* 0x0000003011307223 */ /* 0x000fe4000000003d */
[CC--:B------:R-:W-:Y:S02]  /*0880*/  FFMA R64, R15.reuse, R45.reuse, R64 ;  /* 0x0000002d0f407223 */ /* 0x0c0fe40000000040 */
[----:B------:R-:W-:Y:S02]  /*0890*/  FFMA R45, R18, R45, R44 ;  /* 0x0000002d122d7223 */ /* 0x000fe4000000002c */
[----:B------:R-:W-:-:S02]  /*08a0*/  FFMA R62, R15, R49, R62 ;  /* 0x000000310f3e7223 */ /* 0x000fc4000000003e */
[----:B------:R-:W-:Y:S02]  /*08b0*/  FFMA R49, R18, R49, R48 ;  /* 0x0000003112317223 */ /* 0x000fe40000000030 */
[-C--:B0-----:R-:W-:Y:S02]  /*08c0*/  FFMA R48, R19, R24.reuse, R55 ;  /* 0x0000001813307223 */ /* 0x081fe40000000037 */
[----:B------:R-:W-:Y:S02]  /*08d0*/  FFMA R54, R17, R24, R54 ;  /* 0x0000001811367223 */ /* 0x000fe40000000036 */
[-C--:B------:R-:W-:Y:S02]  /*08e0*/  FFMA R45, R14, R46.reuse, R45 ;  /* 0x0000002e0e2d7223 */ /* 0x080fe4000000002d */
[----:B------:R-:W-:Y:S02]  /*08f0*/  FFMA R61, R21, R46, R64 ;  /* 0x0000002e153d7223 */ /* 0x000fe40000000040 */
[----:B-1----:R-:W-:-:S02]  /*0900*/  FFMA R24, R19, R28, R53 ;  /* 0x0000001c13187223 */ /* 0x002fc40000000035 */
[-C--:B------:R-:W-:Y:S02]  /*0910*/  FFMA R48, R15, R25.reuse, R48 ;  /* 0x000000190f307223 */ /* 0x080fe40000000030 */
[----:B------:R-:W-:Y:S02]  /*0920*/  FFMA R28, R17, R28, R52 ;  /* 0x0000001c111c7223 */ /* 0x000fe40000000034 */
[----:B------:R-:W-:Y:S02]  /*0930*/  FFMA R25, R18, R25, R54 ;  /* 0x0000001912197223 */ /* 0x000fe40000000036 */
[-C--:B------:R-:W-:Y:S01]  /*0940*/  FFMA R61, R10, R47.reuse, R61 ;  /* 0x0000002f0a3d7223 */ /* 0x080fe2000000003d */
[----:B------:R-:W0:Y:S01]  /*0950*/  LDS.128 R52, [R12+0x5a80] ;  /* 0x005a80000c347984 */ /* 0x000e220000000c00 */
[----:B------:R-:W-:Y:S02]  /*0960*/  FFMA R63, R8, R47, R45 ;  /* 0x0000002f083f7223 */ /* 0x000fe4000000002d */
[-C--:B------:R-:W-:Y:S01]  /*0970*/  FFMA R57, R10, R43.reuse, R57 ;  /* 0x0000002b0a397223 */ /* 0x080fe20000000039 */
[----:B------:R-:W1:Y:S01]  /*0980*/  LDS.128 R44, [R12+0x5a00] ;  /* 0x005a00000c2c7984 */ /* 0x000e620000000c00 */
[----:B------:R-:W-:-:S02]  /*0990*/  FFMA R59, R8, R43, R41 ;  /* 0x0000002b083b7223 */ /* 0x000fc40000000029 */
[-C--:B------:R-:W-:Y:S01]  /*09a0*/  FFMA R62, R21, R50.reuse, R62 ;  /* 0x00000032153e7223 */ /* 0x080fe2000000003e */
[----:B------:R-:W4:Y:S01]  /*09b0*/  LDS.128 R40, [R12+0x3a00] ;  /* 0x003a00000c287984 */ /* 0x000f220000000c00 */
[----:B------:R-:W-:Y:S02]  /*09c0*/  FFMA R24, R15, R29, R24 ;  /* 0x0000001d0f187223 */ /* 0x000fe40000000018 */
[----:B------:R-:W-:Y:S02]  /*09d0*/  FFMA R49, R14, R50, R49 ;  /* 0x000000320e317223 */ /* 0x000fe40000000031 */
[----:B------:R-:W-:Y:S02]  /*09e0*/  FFMA R65, R10, R51, R62 ;  /* 0x000000330a417223 */ /* 0x000fe4000000003e */
[----:B------:R-:W-:Y:S02]  /*09f0*/  FFMA R25, R14, R26, R25 ;  /* 0x0000001a0e197223 */ /* 0x000fe40000000019 */
[----:B------:R-:W-:-:S02]  /*0a00*/  FFMA R24, R21, R30, R24 ;  /* 0x0000001e15187223 */ /* 0x000fc40000000018 */
[----:B------:R-:W-:Y:S02]  /*0a10*/  FFMA R62, R21, R26, R48 ;  /* 0x0000001a153e7223 */ /* 0x000fe40000000030 */
[----:B------:R-:W-:Y:S02]  /*0a20*/  FFMA R29, R18, R29, R28 ;  /* 0x0000001d121d7223 */ /* 0x000fe4000000001c */
[----:B------:R-:W-:Y:S02]  /*0a30*/  FFMA R67, R8, R51, R49 ;  /* 0x0000003308437223 */ /* 0x000fe40000000031 */
[----:B------:R-:W5:Y:S01]  /*0a40*/  LDS.128 R48, [R12+0x3a80] ;  /* 0x003a80000c307984 */ /* 0x000f620000000c00 */
[-C--:B------:R-:W-:Y:S02]  /*0a50*/  FFMA R62, R10, R27.reuse, R62 ;  /* 0x0000001b0a3e7223 */ /* 0x080fe4000000003e */
[----:B------:R-:W-:Y:S02]  /*0a60*/  FFMA R64, R8, R27, R25 ;  /* 0x0000001b08407223 */ /* 0x000fe40000000019 */
[----:B------:R-:W-:-:S02]  /*0a70*/  FFMA R66, R10, R31, R24 ;  /* 0x0000001f0a427223 */ /* 0x000fc40000000018 */
[----:B------:R-:W-:Y:S01]  /*0a80*/  FFMA R29, R14, R30, R29 ;  /* 0x0000001e0e1d7223 */ /* 0x000fe2000000001d */
[----:B------:R-:W4:Y:S01]  /*0a90*/  LDS.128 R24, [R12+0x3b00] ;  /* 0x003b00000c187984 */ /* 0x000f220000000c00 */
[C---:B--2---:R-:W-:Y:S02]  /*0aa0*/  FFMA R70, R19.reuse, R36, R70 ;  /* 0x0000002413467223 */ /* 0x044fe40000000046 */
[----:B------:R-:W-:Y:S02]  /*0ab0*/  FFMA R69, R8, R31, R29 ;  /* 0x0000001f08457223 */ /* 0x000fe4000000001d */
[----:B------:R-:W2:Y:S01]  /*0ac0*/  LDS.128 R28, [R12+0x5b00] ;  /* 0x005b00000c1c7984 */ /* 0x000ea20000000c00 */
[----:B---3--:R-:W-:Y:S02]  /*0ad0*/  FFMA R72, R19, R32, R72 ;  /* 0x0000002013487223 */ /* 0x008fe40000000048 */
[C---:B------:R-:W-:Y:S02]  /*0ae0*/  FFMA R36, R17.reuse, R36, R68 ;  /* 0x0000002411247223 */ /* 0x040fe40000000044 */
[----:B------:R-:W-:-:S02]  /*0af0*/  FFMA R32, R17, R32, R71 ;  /* 0x0000002011207223 */ /* 0x000fc40000000047 */
[C---:B------:R-:W-:Y:S02]  /*0b00*/  FFMA R70, R15.reuse, R37, R70 ;  /* 0x000000250f467223 */ /* 0x040fe40000000046 */
[----:B------:R-:W-:Y:S02]  /*0b10*/  FFMA R72, R15, R33, R72 ;  /* 0x000000210f487223 */ /* 0x000fe40000000048 */
[C---:B------:R-:W-:Y:S02]  /*0b20*/  FFMA R37, R18.reuse, R37, R36 ;  /* 0x0000002512257223 */ /* 0x040fe40000000024 */
[----:B------:R-:W-:Y:S02]  /*0b30*/  FFMA R33, R18, R33, R32 ;  /* 0x0000002112217223 */ /* 0x000fe40000000020 */
[C---:B------:R-:W-:Y:S02]  /*0b40*/  FFMA R37, R14.reuse, R38, R37 ;  /* 0x000000260e257223 */ /* 0x040fe40000000025 */
[----:B------:R-:W-:-:S02]  /*0b50*/  FFMA R33, R14, R34, R33 ;  /* 0x000000220e217223 */ /* 0x000fc40000000021 */
[C---:B------:R-:W-:Y:S02]  /*0b60*/  FFMA R71, R21.reuse, R38, R70 ;  /* 0x0000002615477223 */ /* 0x040fe40000000046 */
[----:B------:R-:W-:Y:S02]  /*0b70*/  FFMA R68, R21, R34, R72 ;  /* 0x0000002215447223 */ /* 0x000fe40000000048 */
[-C--:B------:R-:W-:Y:S02]  /*0b80*/  FFMA R71, R10, R39.reuse, R71 ;  /* 0x000000270a477223 */ /* 0x080fe40000000047 */
[----:B------:R-:W-:Y:S02]  /*0b90*/  FFMA R72, R8, R39, R37 ;  /* 0x0000002708487223 */ /* 0x000fe40000000025 */
[-C--:B------:R-:W-:Y:S01]  /*0ba0*/  FFMA R68, R10, R35.reuse, R68 ;  /* 0x000000230a447223 */ /* 0x080fe20000000044 */
[----:B------:R-:W3:Y:S01]  /*0bb0*/  LDS.128 R36, [R12+0x3b80] ;  /* 0x003b80000c247984 */ /* 0x000ee20000000c00 */
[----:B------:R-:W-:-:S02]  /*0bc0*/  FFMA R70, R8, R35, R33 ;  /* 0x0000002308467223 */ /* 0x000fc40000000021 */
[C---:B0-----:R-:W-:Y:S01]  /*0bd0*/  FFMA R80, R19.reuse, R52, R80 ;  /* 0x0000003413507223 */ /* 0x041fe20000000050 */
[----:B------:R-:W0:Y:S01]  /*0be0*/  LDS.128 R32, [R12+0x5b80] ;  /* 0x005b80000c207984 */ /* 0x000e220000000c00 */
[----:B-1----:R-:W-:Y:S02]  /*0bf0*/  FFMA R74, R19, R44, R74 ;  /* 0x0000002c134a7223 */ /* 0x002fe4000000004a */
[C---:B------:R-:W-:Y:S02]  /*0c00*/  FFMA R52, R17.reuse, R52, R79 ;  /* 0x0000003411347223 */ /* 0x040fe4000000004f */
[----:B------:R-:W-:Y:S01]  /*0c10*/  FFMA R44, R17, R44, R73 ;  /* 0x0000002c112c7223 */ /* 0x000fe20000000049 */
[----:B------:R-:W-:Y:S01]  /*0c20*/  LDS R79, [R11.X4+0x700] ;  /* 0x000700000b4f7984 */ /* 0x000fe20000004800 */
[-C--:B----4-:R-:W-:Y:S02]  /*0c30*/  FFMA R76, R19, R40.reuse, R76 ;  /* 0x00000028134c7223 */ /* 0x090fe4000000004c */
[----:B------:R-:W-:-:S02]  /*0c40*/  FFMA R40, R17, R40, R75 ;  /* 0x0000002811287223 */ /* 0x000fc4000000004b */
[C---:B------:R-:W-:Y:S02]  /*0c50*/  FFMA R80, R15.reuse, R53, R80 ;  /* 0x000000350f507223 */ /* 0x040fe40000000050 */
[C---:B------:R-:W-:Y:S02]  /*0c60*/  FFMA R74, R15.reuse, R45, R74 ;  /* 0x0000002d0f4a7223 */ /* 0x040fe4000000004a */
[C---:B------:R-:W-:Y:S02]  /*0c70*/  FFMA R53, R18.reuse, R53, R52 ;  /* 0x0000003512357223 */ /* 0x040fe40000000034 */
[C---:B------:R-:W-:Y:S02]  /*0c80*/  FFMA R45, R18.reuse, R45, R44 ;  /* 0x0000002d122d7223 */ /* 0x040fe4000000002c */
[-C--:B------:R-:W-:Y:S02]  /*0c90*/  FFMA R76, R15, R41.reuse, R76 ;  /* 0x000000290f4c7223 */ /* 0x080fe4000000004c */
[----:B------:R-:W-:-:S02]  /*0ca0*/  FFMA R41, R18, R41, R40 ;  /* 0x0000002912297223 */ /* 0x000fc40000000028 */
[CC--:B------:R-:W-:Y:S02]  /*0cb0*/  FFMA R80, R21.reuse, R54.reuse, R80 ;  /* 0x0000003615507223 */ /* 0x0c0fe40000000050 */
[C---:B------:R-:W-:Y:S02]  /*0cc0*/  FFMA R40, R14.reuse, R54, R53 ;  /* 0x000000360e287223 */ /* 0x040fe40000000035 */
[-C--:B------:R-:W-:Y:S02]  /*0cd0*/  FFMA R45, R14, R46.reuse, R45 ;  /* 0x0000002e0e2d7223 */ /* 0x080fe4000000002d */
[----:B------:R-:W-:Y:S02]  /*0ce0*/  FFMA R74, R21, R46, R74 ;  /* 0x0000002e154a7223 */ /* 0x000fe4000000004a */
[----:B-----5:R-:W-:Y:S02]  /*0cf0*/  FFMA R82, R19, R48, R82 ;  /* 0x0000003013527223 */ /* 0x020fe40000000052 */
[----:B------:R-:W-:-:S02]  /*0d00*/  FFMA R53, R10, R55, R80 ;  /* 0x000000370a357223 */ /* 0x000fc40000000050 */
[----:B------:R-:W-:Y:S01]  /*0d10*/  FFMA R48, R17, R48, R81 ;  /* 0x0000003011307223 */ /* 0x000fe20000000051 */
[----:B------:R-:W-:Y:S01]  /*0d20*/  LDS R80, [R11.X4+0x8c0] ;  /* 0x0008c0000b507984 */ /* 0x000fe20000004800 */
[----:B------:R-:W-:Y:S02]  /*0d30*/  FFMA R55, R8, R55, R40 ;  /* 0x0000003708377223 */ /* 0x000fe40000000028 */
[----:B------:R-:W-:Y:S01]  /*0d40*/  FFMA R73, R21, R42, R76 ;  /* 0x0000002a15497223 */ /* 0x000fe2000000004c */
[----:B------:R-:W-:Y:S01]  /*0d50*/  LDS R81, [R11.X4+0xa80] ;  /* 0x000a80000b517984 */ /* 0x000fe20000004800 */
[----:B------:R-:W-:Y:S02]  /*0d60*/  FFMA R40, R19, R24, R77 ;  /* 0x0000001813287223 */ /* 0x000fe4000000004d */
[-C--:B------:R-:W-:Y:S01]  /*0d70*/  FFMA R74, R10, R47.reuse, R74 ;  /* 0x0000002f0a4a7223 */ /* 0x080fe2000000004a */
[----:B------:R-:W-:Y:S01]  /*0d80*/  LDS R77, [R11.X4+0x770] ;  /* 0x000770000b4d7984 */ /* 0x000fe20000004800 */
[----:B------:R-:W-:-:S02]  /*0d90*/  FFMA R76, R8, R47, R45 ;  /* 0x0000002f084c7223 */ /* 0x000fc4000000002d */
[----:B------:R-:W-:Y:S01]  /*0da0*/  FFMA R24, R17, R24, R78 ;  /* 0x0000001811187223 */ /* 0x000fe2000000004e */
[----:B------:R-:W1:Y:S01]  /*0db0*/  LDS.128 R44, [R12+0x3810] ;  /* 0x003810000c2c7984 */ /* 0x000e620000000c00 */
[CC--:B------:R-:W-:Y:S02]  /*0dc0*/  FFMA R82, R15.reuse, R49.reuse, R82 ;  /* 0x000000310f527223 */ /* 0x0c0fe40000000052 */
[C---:B------:R-:W-:Y:S01]  /*0dd0*/  FFMA R49, R18.reuse, R49, R48 ;  /* 0x0000003112317223 */ /* 0x040fe20000000030 */
[----:B------:R-:W4:Y:S01]  /*0de0*/  LDS R78, [R11.X4+0x930] ;  /* 0x000930000b4e7984 */ /* 0x000f220000004800 */
[-C--:B------:R-:W-:Y:S02]  /*0df0*/  FFMA R48, R15, R25.reuse, R40 ;  /* 0x000000190f307223 */ /* 0x080fe40000000028 */
[----:B------:R-:W-:Y:S02]  /*0e00*/  FFMA R25, R18, R25, R24 ;  /* 0x0000001912197223 */ /* 0x000fe40000000018 */
[----:B--2---:R-:W-:-:S02]  /*0e10*/  FFMA R24, R19, R28, R60 ;  /* 0x0000001c13187223 */ /* 0x004fc4000000003c */
[C---:B------:R-:W-:Y:S01]  /*0e20*/  FFMA R41, R14.reuse, R42, R41 ;  /* 0x0000002a0e297223 */ /* 0x040fe20000000029 */
[----:B------:R-:W-:Y:S01]  /*0e30*/  LDS R60, [R11.X4+0xc40] ;  /* 0x000c40000b3c7984 */ /* 0x000fe20000004800 */
[-C--:B------:R-:W-:Y:S02]  /*0e40*/  FFMA R25, R14, R26.reuse, R25 ;  /* 0x0000001a0e197223 */ /* 0x080fe40000000019 */
[----:B------:R-:W-:Y:S02]  /*0e50*/  FFMA R24, R15, R29, R24 ;  /* 0x0000001d0f187223 */ /* 0x000fe40000000018 */
[----:B------:R-:W-:Y:S02]  /*0e60*/  FFMA R48, R21, R26, R48 ;  /* 0x0000001a15307223 */ /* 0x000fe40000000030 */
[-C--:B------:R-:W-:Y:S02]  /*0e70*/  FFMA R73, R10, R43.reuse, R73 ;  /* 0x0000002b0a497223 */ /* 0x080fe40000000049 */
[----:B------:R-:W-:-:S02]  /*0e80*/  FFMA R75, R8, R43, R41 ;  /* 0x0000002b084b7223 */ /* 0x000fc40000000029 */
[-C--:B------:R-:W-:Y:S01]  /*0e90*/  FFMA R49, R14, R50.reuse, R49 ;  /* 0x000000320e317223 */ /* 0x080fe20000000031 */
[----:B------:R-:W2:Y:S01]  /*0ea0*/  LDS.128 R40, [R12+0x5810] ;  /* 0x005810000c287984 */ /* 0x000ea20000000c00 */
[----:B------:R-:W-:Y:S02]  /*0eb0*/  FFMA R52, R21, R50, R82 ;  /* 0x0000003215347223 */ /* 0x000fe40000000052 */
[----:B------:R-:W-:Y:S02]  /*0ec0*/  FFMA R28, R17, R28, R58 ;  /* 0x0000001c111c7223 */ /* 0x000fe4000000003a */
[----:B------:R-:W5:Y:S01]  /*0ed0*/  LDS R58, [R11.X4+0xcb0] ;  /* 0x000cb0000b3a7984 */ /* 0x000f620000004800 */
[-C--:B------:R-:W-:Y:S02]  /*0ee0*/  FFMA R82, R10, R27.reuse, R48 ;  /* 0x0000001b0a527223 */ /* 0x080fe40000000030 */
[----:B------:R-:W-:Y:S02]  /*0ef0*/  FFMA R84, R8, R27, R25 ;  /* 0x0000001b08547223 */ /* 0x000fe40000000019 */
[----:B------:R-:W-:-:S02]  /*0f00*/  FFMA R85, R21, R30, R24 ;  /* 0x0000001e15557223 */ /* 0x000fc40000000018 */
[----:B------:R-:W2:Y:S01]  /*0f10*/  LDS.128 R24, [R12+0x3890] ;  /* 0x003890000c187984 */ /* 0x000ea20000000c00 */
[-C--:B------:R-:W-:Y:S02]  /*0f20*/  FFMA R52, R10, R51.reuse, R52 ;  /* 0x000000330a347223 */ /* 0x080fe40000000034 */
[----:B------:R-:W-:Y:S02]  /*0f30*/  FFMA R54, R8, R51, R49 ;  /* 0x0000003308367223 */ /* 0x000fe40000000031 */
[----:B------:R-:W2:Y:S01]  /*0f40*/  LDS.128 R48, [R12+0x5890] ;  /* 0x005890000c307984 */ /* 0x000ea20000000c00 */
[----:B------:R-:W-:Y:S02]  /*0f50*/  FFMA R29, R18, R29, R28 ;  /* 0x0000001d121d7223 */ /* 0x000fe4000000001c */
[-C--:B---3--:R-:W-:Y:S02]  /*0f60*/  FFMA R28, R19, R36.reuse, R56 ;  /* 0x00000024131c7223 */ /* 0x088fe40000000038 */
[----:B------:R-:W-:-:S02]  /*0f70*/  FFMA R22, R17, R36, R22 ;  /* 0x0000002411167223 */ /* 0x000fc40000000016 */
[-C--:B0-----:R-:W-:Y:S02]  /*0f80*/  FFMA R16, R19, R32.reuse, R16 ;  /* 0x0000002013107223 */ /* 0x081fe40000000010 */
[----:B------:R-:W-:Y:S02]  /*0f90*/  FFMA R17, R17, R32, R20 ;  /* 0x0000002011117223 */ /* 0x000fe40000000014 */
[CC--:B------:R-:W-:Y:S02]  /*0fa0*/  FFMA R28, R15.reuse, R37.reuse, R28 ;  /* 0x000000250f1c7223 */ /* 0x0c0fe4000000001c */
[C---:B------:R-:W-:Y:S02]  /*0fb0*/  FFMA R37, R18.reuse, R37, R22 ;  /* 0x0000002512257223 */ /* 0x040fe40000000016 */
[-C--:B------:R-:W-:Y:S02]  /*0fc0*/  FFMA R16, R15, R33.reuse, R16 ;  /* 0x000000210f107223 */ /* 0x080fe40000000010 */
[----:B------:R-:W-:-:S02]  /*0fd0*/  FFMA R17, R18, R33, R17 ;  /* 0x0000002112117223 */ /* 0x000fc40000000011 */
[C---:B------:R-:W-:Y:S02]  /*0fe0*/  FFMA R29, R14.reuse, R30, R29 ;  /* 0x0000001e0e1d7223 */ /* 0x040fe4000000001d */
[CC--:B------:R-:W-:Y:S02]  /*0ff0*/  FFMA R28, R21.reuse, R38.reuse, R28 ;  /* 0x00000026151c7223 */ /* 0x0c0fe4000000001c */
[C---:B------:R-:W-:Y:S02]  /*1000*/  FFMA R37, R14.reuse, R38, R37 ;  /* 0x000000260e257223 */ /* 0x040fe40000000025 */
[-C--:B------:R-:W-:Y:S02]  /*1010*/  FFMA R21, R21, R34.reuse, R16 ;  /* 0x0000002215157223 */ /* 0x080fe40000000010 */
[----:B------:R-:W-:Y:S02]  /*1020*/  FFMA R14, R14, R34, R17 ;  /* 0x000000220e0e7223 */ /* 0x000fe40000000011 */
[----:B------:R-:W0:Y:S01]  /*1030*/  LDS.128 R16, [R12+0x3910] ;  /* 0x003910000c107984 */ /* 0x000e220000000c00 */
[----:B-1----:R-:W-:-:S02]  /*1040*/  FFMA R13, R44, R79, R13 ;  /* 0x0000004f2c0d7223 */ /* 0x002fc4000000000d */
[----:B------:R-:W-:Y:S02]  /*1050*/  FFMA R23, R44, R77, R23 ;  /* 0x0000004d2c177223 */ /* 0x000fe40000000017 */
[-C--:B------:R-:W-:Y:S02]  /*1060*/  FFMA R13, R80, R45.reuse, R13 ;  /* 0x0000002d500d7223 */ /* 0x080fe4000000000d */
[----:B----4-:R-:W-:Y:S02]  /*1070*/  FFMA R23, R78, R45, R23 ;  /* 0x0000002d4e177223 */ /* 0x010fe40000000017 */
[----:B------:R-:W-:Y:S02]  /*1080*/  FFMA R56, R10, R31, R85 ;  /* 0x0000001f0a387223 */ /* 0x000fe40000000055 */
[-C--:B------:R-:W-:Y:S02]  /*1090*/  FFMA R13, R81, R46.reuse, R13 ;  /* 0x0000002e510d7223 */ /* 0x080fe4000000000d */
[----:B------:R-:W-:-:S02]  /*10a0*/  FFMA R23, R83, R46, R23 ;  /* 0x0000002e53177223 */ /* 0x000fc40000000017 */
[----:B------:R-:W-:Y:S02]  /*10b0*/  FFMA R85, R8, R31, R29 ;  /* 0x0000001f08557223 */ /* 0x000fe4000000001d */
[----:B------:R-:W-:Y:S02]  /*10c0*/  FFMA R86, R10, R39, R28 ;  /* 0x000000270a567223 */ /* 0x000fe4000000001c */
[----:B------:R-:W1:Y:S01]  /*10d0*/  LDS.128 R28, [R12+0x5910] ;  /* 0x005910000c1c7984 */ /* 0x000e620000000c00 */
[----:B--2---:R-:W-:Y:S02]  /*10e0*/  FFMA R57, R79, R40, R57 ;  /* 0x000000284f397223 */ /* 0x004fe40000000039 */
[----:B------:R-:W-:Y:S02]  /*10f0*/  FFMA R13, R60, R47, R13 ;  /* 0x0000002f3c0d7223 */ /* 0x000fe4000000000d */
[----:B------:R-:W-:Y:S02]  /*1100*/  FFMA R10, R10, R35, R21 ;  /* 0x000000230a0a7223 */ /* 0x000fe40000000015 */
[----:B------:R-:W-:-:S02]  /*1110*/  FFMA R59, R40, R77, R59 ;  /* 0x0000004d283b7223 */ /* 0x000fc4000000003b */
[----:B-----5:R-:W-:Y:S02]  /*1120*/  FFMA R47, R58, R47, R23 ;  /* 0x0000002f3a2f7223 */ /* 0x020fe40000000017 */
[----:B------:R-:W2:Y:S01]  /*1130*/  LDS.128 R20, [R12+0x3990] ;  /* 0x003990000c147984 */ /* 0x000ea20000000c00 */
[-C--:B------:R-:W-:Y:S02]  /*1140*/  FFMA R61, R79, R24.reuse, R61 ;  /* 0x000000184f3d7223 */ /* 0x080fe4000000003d */
[----:B------:R-:W-:Y:S02]  /*1150*/  FFMA R63, R77, R24, R63 ;  /* 0x000000184d3f7223 */ /* 0x000fe4000000003f */
[-C--:B------:R-:W-:Y:S02]  /*1160*/  FFMA R57, R80, R41.reuse, R57 ;  /* 0x0000002950397223 */ /* 0x080fe40000000039 */
[----:B------:R-:W-:Y:S02]  /*1170*/  FFMA R59, R78, R41, R59 ;  /* 0x000000294e3b7223 */ /* 0x000fe4000000003b */
[----:B------:R-:W-:-:S02]  /*1180*/  FFMA R65, R79, R48, R65 ;  /* 0x000000304f417223 */ /* 0x000fc40000000041 */
[----:B------:R-:W-:Y:S02]  /*1190*/  FFMA R67, R77, R48, R67 ;  /* 0x000000304d437223 */ /* 0x000fe40000000043 */
        /* <DEDUP_REMOVED lines=10> */
[----:B------:R-:W3:Y:S01]  /*1240*/  LDS.128 R24, [R12+0x5a10] ;  /* 0x005a10000c187984 */ /* 0x000ee20000000c00 */
[----:B0-----:R-:W-:-:S02]  /*1250*/  FFMA R62, R79, R16, R62 ;  /* 0x000000104f3e7223 */ /* 0x001fc4000000003e */
[----:B------:R-:W-:Y:S02]  /*1260*/  FFMA R64, R77, R16, R64 ;  /* 0x000000104d407223 */ /* 0x000fe40000000040 */
[-C--:B------:R-:W-:Y:S02]  /*1270*/  FFMA R62, R80, R17.reuse, R62 ;  /* 0x00000011503e7223 */ /* 0x080fe4000000003e */
[----:B------:R-:W-:Y:S02]  /*1280*/  FFMA R64, R78, R17, R64 ;  /* 0x000000114e407223 */ /* 0x000fe40000000040 */
[C---:B------:R-:W-:Y:S02]  /*1290*/  FFMA R15, R8.reuse, R39, R37 ;  /* 0x00000027080f7223 */ /* 0x040fe40000000025 */
[----:B------:R-:W-:Y:S01]  /*12a0*/  FFMA R8, R8, R35, R14 ;  /* 0x0000002308087223 */ /* 0x000fe2000000000e */
[----:B------:R-:W-:Y:S01]  /*12b0*/  LDS.128 R36, [R12+0x3a10] ;  /* 0x003a10000c247984 */ /* 0x000fe20000000c00 */
[----:B------:R-:W-:-:S02]  /*12c0*/  FFMA R14, R81, R18, R62 ;  /* 0x00000012510e7223 */ /* 0x000fc4000000003e */
[----:B------:R-:W-:Y:S01]  /*12d0*/  FFMA R44, R83, R18, R64 ;  /* 0x00000012532c7223 */ /* 0x000fe20000000040 */
[----:B------:R-:W-:Y:S01]  /*12e0*/  LDS.128 R32, [R12+0x5990] ;  /* 0x005990000c207984 */ /* 0x000fe20000000c00 */
[-C--:B------:R-:W-:Y:S02]  /*12f0*/  FFMA R45, R60, R43.reuse, R45 ;  /* 0x0000002b3c2d7223 */ /* 0x080fe4000000002d */
[----:B------:R-:W-:Y:S02]  /*1300*/  FFMA R57, R58, R43, R57 ;  /* 0x0000002b3a397223 */ /* 0x000fe40000000039 */
[----:B------:R-:W0:Y:S01]  /*1310*/  LDS.128 R40, [R12+0x3a90] ;  /* 0x003a90000c287984 */ /* 0x000e220000000c00 */
[-C--:B------:R-:W-:Y:S02]  /*1320*/  FFMA R14, R60, R19.reuse, R14 ;  /* 0x000000133c0e7223 */ /* 0x080fe4000000000e */
[----:B------:R-:W-:Y:S02]  /*1330*/  FFMA R44, R58, R19, R44 ;  /* 0x000000133a2c7223 */ /* 0x000fe4000000002c */
[----:B------:R-:W4:Y:S01]  /*1340*/  LDS.128 R16, [R12+0x5a90] ;  /* 0x005a90000c107984 */ /* 0x000f220000000c00 */
[----:B-1----:R-:W-:-:S02]  /*1350*/  FFMA R66, R79, R28, R66 ;  /* 0x0000001c4f427223 */ /* 0x002fc40000000042 */
[----:B------:R-:W-:Y:S02]  /*1360*/  FFMA R69, R77, R28, R69 ;  /* 0x0000001c4d457223 */ /* 0x000fe40000000045 */
[-C--:B------:R-:W-:Y:S02]  /*1370*/  FFMA R66, R80, R29.reuse, R66 ;  /* 0x0000001d50427223 */ /* 0x080fe40000000042 */
[----:B------:R-:W-:Y:S02]  /*1380*/  FFMA R69, R78, R29, R69 ;  /* 0x0000001d4e457223 */ /* 0x000fe40000000045 */
[-C--:B--2---:R-:W-:Y:S02]  /*1390*/  FFMA R68, R79, R20.reuse, R68 ;  /* 0x000000144f447223 */ /* 0x084fe40000000044 */
[----:B------:R-:W-:Y:S02]  /*13a0*/  FFMA R70, R77, R20, R70 ;  /* 0x000000144d467223 */ /* 0x000fe40000000046 */
[----:B------:R-:W-:-:S02]  /*13b0*/  FFMA R46, R81, R30, R66 ;  /* 0x0000001e512e7223 */ /* 0x000fc40000000042 */
[----:B------:R-:W-:Y:S02]  /*13c0*/  FFMA R48, R83, R30, R69 ;  /* 0x0000001e53307223 */ /* 0x000fe40000000045 */
[-C--:B------:R-:W-:Y:S01]  /*13d0*/  FFMA R68, R80, R21.reuse, R68 ;  /* 0x0000001550447223 */ /* 0x080fe20000000044 */
[----:B------:R-:W-:Y:S01]  /*13e0*/  LDS R69, [R11.X4+0xe70] ;  /* 0x000e70000b457984 */ /* 0x000fe20000004800 */
[----:B------:R-:W-:Y:S02]  /*13f0*/  FFMA R70, R78, R21, R70 ;  /* 0x000000154e467223 */ /* 0x000fe40000000046 */
[-C--:B------:R-:W-:Y:S02]  /*1400*/  FFMA R61, R81, R50.reuse, R65 ;  /* 0x00000032513d7223 */ /* 0x080fe40000000041 */
[----:B------:R-:W-:Y:S02]  /*1410*/  FFMA R67, R83, R50, R67 ;  /* 0x0000003253437223 */ /* 0x000fe40000000043 */
[----:B------:R-:W-:-:S02]  /*1420*/  FFMA R46, R60, R31, R46 ;  /* 0x0000001f3c2e7223 */ /* 0x000fc4000000002e */
[----:B------:R-:W-:Y:S02]  /*1430*/  FFMA R48, R58, R31, R48 ;  /* 0x0000001f3a307223 */ /* 0x000fe40000000030 */
[-C--:B------:R-:W-:Y:S01]  /*1440*/  FFMA R50, R81, R22.reuse, R68 ;  /* 0x0000001651327223 */ /* 0x080fe20000000044 */
[----:B------:R-:W1:Y:S01]  /*1450*/  LDS.128 R28, [R12+0x3b10] ;  /* 0x003b10000c1c7984 */ /* 0x000e620000000c00 */
[----:B------:R-:W-:Y:S02]  /*1460*/  FFMA R62, R83, R22, R70 ;  /* 0x00000016533e7223 */ /* 0x000fe40000000046 */
[-C--:B------:R-:W-:Y:S01]  /*1470*/  FFMA R50, R60, R23.reuse, R50 ;  /* 0x000000173c327223 */ /* 0x080fe20000000032 */
[----:B------:R-:W-:Y:S01]  /*1480*/  LDS R70, [R11.X4+0x1030] ;  /* 0x001030000b467984 */ /* 0x000fe20000004800 */
[----:B------:R-:W-:Y:S02]  /*1490*/  FFMA R62, R58, R23, R62 ;  /* 0x000000173a3e7223 */ /* 0x000fe4000000003e */
[-C--:B---3--:R-:W-:Y:S01]  /*14a0*/  FFMA R74, R79, R24.reuse, R74 ;  /* 0x000000184f4a7223 */ /* 0x088fe2000000004a */
[----:B------:R-:W2:Y:S01]  /*14b0*/  LDS.128 R20, [R12+0x5b10] ;  /* 0x005b10000c147984 */ /* 0x000ea20000000c00 */
[----:B------:R-:W-:-:S02]  /*14c0*/  FFMA R76, R77, R24, R76 ;  /* 0x000000184d4c7223 */ /* 0x000fc4000000004c */
[-C--:B------:R-:W-:Y:S02]  /*14d0*/  FFMA R74, R80, R25.reuse, R74 ;  /* 0x00000019504a7223 */ /* 0x080fe4000000004a */
[----:B------:R-:W-:Y:S02]  /*14e0*/  FFMA R76, R78, R25, R76 ;  /* 0x000000194e4c7223 */ /* 0x000fe4000000004c */
[-C--:B------:R-:W-:Y:S02]  /*14f0*/  FFMA R61, R60, R51.reuse, R61 ;  /* 0x000000333c3d7223 */ /* 0x080fe4000000003d */
[----:B------:R-:W-:Y:S02]  /*1500*/  FFMA R51, R58, R51, R67 ;  /* 0x000000333a337223 */ /* 0x000fe40000000043 */
[-C--:B------:R-:W-:Y:S02]  /*1510*/  FFMA R67, R81, R26.reuse, R74 ;  /* 0x0000001a51437223 */ /* 0x080fe4000000004a */
[----:B------:R-:W-:Y:S01]  /*1520*/  FFMA R68, R83, R26, R76 ;  /* 0x0000001a53447223 */ /* 0x000fe2000000004c */
[----:B------:R-:W-:Y:S01]  /*1530*/  LDS R74, [R11.X4+0x1340] ;  /* 0x001340000b4a7984 */ /* 0x000fe20000004800 */
[----:B------:R-:W-:-:S02]  /*1540*/  FFMA R67, R60, R27, R67 ;  /* 0x0000001b3c437223 */ /* 0x000fc40000000043 */
[----:B------:R-:W-:Y:S02]  /*1550*/  FFMA R68, R58, R27, R68 ;  /* 0x0000001b3a447223 */ /* 0x000fe40000000044 */
[----:B------:R-:W3:Y:S01]  /*1560*/  LDS.128 R24, [R12+0x3b90] ;  /* 0x003b90000c187984 */ /* 0x000ee20000000c00 */
[-C--:B0-----:R-:W-:Y:S02]  /*1570*/  FFMA R52, R79, R40.reuse, R52 ;  /* 0x000000284f347223 */ /* 0x081fe40000000034 */
[----:B------:R-:W-:Y:S02]  /*1580*/  FFMA R54, R77, R40, R54 ;  /* 0x000000284d367223 */ /* 0x000fe40000000036 */
[-C--:B----4-:R-:W-:Y:S02]  /*1590*/  FFMA R53, R79, R16.reuse, R53 ;  /* 0x000000104f357223 */ /* 0x090fe40000000035 */
        /* <DEDUP_REMOVED lines=18> */
[----:B------:R-:W-:Y:S01]  /*16c0*/  FFMA R64, R83, R34, R72 ;  /* 0x0000002253407223 */ /* 0x000fe20000000048 */
[----:B------:R-:W-:Y:S01]  /*16d0*/  LDS R71, [R11.X4+0xe00] ;  /* 0x000e00000b477984 */ /* 0x000fe20000004800 */
[----:B------:R-:W-:-:S02]  /*16e0*/  FFMA R54, R60, R19, R54 ;  /* 0x000000133c367223 */ /* 0x000fc40000000036 */
[----:B------:R-:W-:Y:S01]  /*16f0*/  FFMA R55, R58, R19, R55 ;  /* 0x000000133a377223 */ /* 0x000fe20000000037 */
[----:B------:R-:W-:Y:S01]  /*1700*/  LDS R72, [R11.X4+0xfc0] ;  /* 0x000fc0000b487984 */ /* 0x000fe20000004800 */
[-C--:B------:R-:W-:Y:S02]  /*1710*/  FFMA R65, R81, R38.reuse, R73 ;  /* 0x0000002651417223 */ /* 0x080fe40000000049 */
[----:B------:R-:W-:Y:S01]  /*1720*/  FFMA R66, R83, R38, R75 ;  /* 0x0000002653427223 */ /* 0x000fe2000000004b */
[----:B------:R-:W0:Y:S01]  /*1730*/  LDS.128 R16, [R12+0x3820] ;  /* 0x003820000c107984 */ /* 0x000e220000000c00 */
[----:B-1----:R-:W-:Y:S02]  /*1740*/  FFMA R82, R79, R28, R82 ;  /* 0x0000001c4f527223 */ /* 0x002fe40000000052 */
[-C--:B------:R-:W-:Y:S01]  /*1750*/  FFMA R63, R60, R35.reuse, R63 ;  /* 0x000000233c3f7223 */ /* 0x080fe2000000003f */
[----:B------:R-:W-:Y:S01]  /*1760*/  LDS R75, [R11.X4+0x11f0] ;  /* 0x0011f0000b4b7984 */ /* 0x000fe20000004800 */
[----:B------:R-:W-:-:S02]  /*1770*/  FFMA R64, R58, R35, R64 ;  /* 0x000000233a407223 */ /* 0x000fc40000000040 */
[----:B------:R-:W-:Y:S01]  /*1780*/  FFMA R84, R77, R28, R84 ;  /* 0x0000001c4d547223 */ /* 0x000fe20000000054 */
[----:B------:R-:W1:Y:S01]  /*1790*/  LDS.128 R32, [R12+0x5b90] ;  /* 0x005b90000c207984 */ /* 0x000e620000000c00 */
[-C--:B------:R-:W-:Y:S02]  /*17a0*/  FFMA R65, R60, R39.reuse, R65 ;  /* 0x000000273c417223 */ /* 0x080fe40000000041 */
[----:B------:R-:W-:Y:S01]  /*17b0*/  FFMA R66, R58, R39, R66 ;  /* 0x000000273a427223 */ /* 0x000fe20000000042 */
[----:B------:R-:W-:Y:S01]  /*17c0*/  LDS R73, [R11.X4+0x1180] ;  /* 0x001180000b497984 */ /* 0x000fe20000004800 */
[----:B------:R-:W-:Y:S02]  /*17d0*/  FFMA R82, R80, R29, R82 ;  /* 0x0000001d50527223 */ /* 0x000fe40000000052 */
[----:B--2---:R-:W-:Y:S01]  /*17e0*/  FFMA R28, R79, R20, R56 ;  /* 0x000000144f1c7223 */ /* 0x004fe20000000038 */
[----:B------:R-:W2:Y:S01]  /*17f0*/  LDS.128 R36, [R12+0x5820] ;  /* 0x005820000c247984 */ /* 0x000ea20000000c00 */
[----:B------:R-:W-:-:S02]  /*1800*/  FFMA R52, R60, R43, R52 ;  /* 0x0000002b3c347223 */ /* 0x000fc40000000034 */
[----:B------:R-:W-:Y:S01]  /*1810*/  FFMA R53, R58, R43, R42 ;  /* 0x0000002b3a357223 */ /* 0x000fe2000000002a */
[----:B------:R-:W-:Y:S01]  /*1820*/  LDS R56, [R11.X4+0x13b0] ;  /* 0x0013b0000b387984 */ /* 0x000fe20000004800 */
[----:B------:R-:W-:Y:S02]  /*1830*/  FFMA R84, R78, R29, R84 ;  /* 0x0000001d4e547223 */ /* 0x000fe40000000054 */
[----:B------:R-:W-:Y:S01]  /*1840*/  FFMA R85, R77, R20, R85 ;  /* 0x000000144d557223 */ /* 0x000fe20000000055 */
[----:B------:R-:W4:Y:S01]  /*1850*/  LDS.128 R40, [R12+0x38a0] ;  /* 0x0038a0000c287984 */ /* 0x000f220000000c00 */
[-C--:B------:R-:W-:Y:S02]  /*1860*/  FFMA R76, R81, R30.reuse, R82 ;  /* 0x0000001e514c7223 */ /* 0x080fe40000000052 */
[----:B------:R-:W-:Y:S02]  /*1870*/  FFMA R28, R80, R21, R28 ;  /* 0x00000015501c7223 */ /* 0x000fe4000000001c */
[----:B------:R-:W-:-:S02]  /*1880*/  FFMA R82, R83, R30, R84 ;  /* 0x0000001e53527223 */ /* 0x000fc40000000054 */
[----:B------:R-:W-:Y:S02]  /*1890*/  FFMA R85, R78, R21, R85 ;  /* 0x000000154e557223 */ /* 0x000fe40000000055 */
[-C--:B------:R-:W-:Y:S02]  /*18a0*/  FFMA R76, R60, R31.reuse, R76 ;  /* 0x0000001f3c4c7223 */ /* 0x080fe4000000004c */
[----:B------:R-:W-:Y:S02]  /*18b0*/  FFMA R82, R58, R31, R82 ;  /* 0x0000001f3a527223 */ /* 0x000fe40000000052 */
[-C--:B------:R-:W-:Y:S02]  /*18c0*/  FFMA R20, R81, R22.reuse, R28 ;  /* 0x0000001651147223 */ /* 0x080fe4000000001c */
[----:B------:R-:W5:Y:S01]  /*18d0*/  LDS.128 R28, [R12+0x58a0] ;  /* 0x0058a0000c1c7984 */ /* 0x000f620000000c00 */
[----:B------:R-:W-:Y:S02]  /*18e0*/  FFMA R84, R83, R22, R85 ;  /* 0x0000001653547223 */ /* 0x000fe40000000055 */
[----:B---3--:R-:W-:-:S02]  /*18f0*/  FFMA R86, R79, R24, R86 ;  /* 0x000000184f567223 */ /* 0x008fc40000000056 */
[----:B------:R-:W-:Y:S02]  /*1900*/  FFMA R24, R77, R24, R15 ;  /* 0x000000184d187223 */ /* 0x000fe4000000000f */
[-C--:B------:R-:W-:Y:S02]  /*1910*/  FFMA R15, R60, R23.reuse, R20 ;  /* 0x000000173c0f7223 */ /* 0x080fe40000000014 */
[----:B------:R-:W-:Y:S02]  /*1920*/  FFMA R84, R58, R23, R84 ;  /* 0x000000173a547223 */ /* 0x000fe40000000054 */
[----:B------:R-:W3:Y:S01]  /*1930*/  LDS.128 R20, [R12+0x3920] ;  /* 0x003920000c147984 */ /* 0x000ee20000000c00 */
[----:B0-----:R-:W-:Y:S02]  /*1940*/  FFMA R47, R16, R69, R47 ;  /* 0x00000045102f7223 */ /* 0x001fe4000000002f */
[----:B-1----:R-:W-:Y:S02]  /*1950*/  FFMA R10, R79, R32, R10 ;  /* 0x000000204f0a7223 */ /* 0x002fe4000000000a */
[----:B------:R-:W-:-:S02]  /*1960*/  FFMA R47, R70, R17, R47 ;  /* 0x00000011462f7223 */ /* 0x000fc4000000002f */
[----:B------:R-:W-:Y:S02]  /*1970*/  FFMA R8, R77, R32, R8 ;  /* 0x000000204d087223 */ /* 0x000fe40000000008 */
[----:B--2---:R-:W-:Y:S02]  /*1980*/  FFMA R45, R71, R36, R45 ;  /* 0x00000024472d7223 */ /* 0x004fe4000000002d */
[----:B------:R-:W-:Y:S02]  /*1990*/  FFMA R57, R36, R69, R57 ;  /* 0x0000004524397223 */ /* 0x000fe40000000039 */
[----:B------:R-:W-:Y:S02]  /*19a0*/  FFMA R13, R16, R71, R13 ;  /* 0x00000047100d7223 */ /* 0x000fe4000000000d */
[-C--:B------:R-:W-:Y:S02]  /*19b0*/  FFMA R24, R78, R25.reuse, R24 ;  /* 0x000000194e187223 */ /* 0x080fe40000000018 */
[----:B------:R-:W-:-:S02]  /*19c0*/  FFMA R86, R80, R25, R86 ;  /* 0x0000001950567223 */ /* 0x000fc40000000056 */
[-C--:B------:R-:W-:Y:S02]  /*19d0*/  FFMA R10, R80, R33.reuse, R10 ;  /* 0x00000021500a7223 */ /* 0x080fe4000000000a */
[----:B------:R-:W-:Y:S02]  /*19e0*/  FFMA R47, R75, R18, R47 ;  /* 0x000000124b2f7223 */ /* 0x000fe4000000002f */
[----:B----4-:R-:W-:Y:S02]  /*19f0*/  FFMA R36, R71, R40, R49 ;  /* 0x0000002847247223 */ /* 0x010fe40000000031 */
[----:B------:R-:W-:Y:S02]  /*1a00*/  FFMA R33, R78, R33, R8 ;  /* 0x000000214e217223 */ /* 0x000fe40000000008 */
[-C--:B------:R-:W-:Y:S02]  /*1a10*/  FFMA R16, R72, R37.reuse, R45 ;  /* 0x0000002548107223 */ /* 0x080fe4000000002d */
[----:B------:R-:W-:-:S02]  /*1a20*/  FFMA R57, R70, R37, R57 ;  /* 0x0000002546397223 */ /* 0x000fc40000000039 */
[----:B------:R-:W-:Y:S02]  /*1a30*/  FFMA R13, R72, R17, R13 ;  /* 0x00000011480d7223 */ /* 0x000fe4000000000d */
[-C--:B------:R-:W-:Y:S02]  /*1a40*/  FFMA R24, R83, R26.reuse, R24 ;  /* 0x0000001a53187223 */ /* 0x080fe40000000018 */
[----:B------:R-:W-:Y:S02]  /*1a50*/  FFMA R86, R81, R26, R86 ;  /* 0x0000001a51567223 */ /* 0x000fe40000000056 */
[----:B------:R-:W-:Y:S02]  /*1a60*/  FFMA R45, R56, R19, R47 ;  /* 0x00000013382d7223 */ /* 0x000fe4000000002f */
[----:B------:R-:W-:Y:S02]  /*1a70*/  FFMA R36, R72, R41, R36 ;  /* 0x0000002948247223 */ /* 0x000fe40000000024 */
[----:B------:R-:W-:-:S02]  /*1a80*/  FFMA R33, R83, R34, R33 ;  /* 0x0000002253217223 */ /* 0x000fc40000000021 */
[-C--:B------:R-:W-:Y:S02]  /*1a90*/  FFMA R47, R73, R38.reuse, R16 ;  /* 0x00000026492f7223 */ /* 0x080fe40000000010 */
[----:B------:R-:W-:Y:S02]  /*1aa0*/  FFMA R57, R75, R38, R57 ;  /* 0x000000264b397223 */ /* 0x000fe40000000039 */
[----:B------:R-:W-:Y:S02]  /*1ab0*/  FFMA R59, R69, R40, R59 ;  /* 0x00000028453b7223 */ /* 0x000fe4000000003b */
[----:B------:R-:W-:Y:S02]  /*1ac0*/  FFMA R81, R81, R34, R10 ;  /* 0x0000002251517223 */ /* 0x000fe4000000000a */
[----:B------:R-:W-:Y:S02]  /*1ad0*/  FFMA R13, R73, R18, R13 ;  /* 0x00000012490d7223 */ /* 0x000fe4000000000d */
[----:B------:R-:W-:-:S02]  /*1ae0*/  FFMA R8, R60, R27, R86 ;  /* 0x0000001b3c087223 */ /* 0x000fc40000000056 */
[----:B------:R-:W-:Y:S02]  /*1af0*/  FFMA R10, R58, R27, R24 ;  /* 0x0000001b3a0a7223 */ /* 0x000fe40000000018 */
[-C--:B-----5:R-:W-:Y:S01]  /*1b00*/  FFMA R61, R71, R28.reuse, R61 ;  /* 0x0000001c473d7223 */ /* 0x0a0fe2000000003d */
[----:B------:R-:W0:Y:S01]  /*1b10*/  LDS.128 R24, [R12+0x5920] ;  /* 0x005920000c187984 */ /* 0x000e220000000c00 */
[----:B------:R-:W-:Y:S02]  /*1b20*/  FFMA R51, R69, R28, R51 ;  /* 0x0000001c45337223 */ /* 0x000fe40000000033 */
[-C--:B------:R-:W-:Y:S02]  /*1b30*/  FFMA R47, R74, R39.reuse, R47 ;  /* 0x000000274a2f7223 */ /* 0x080fe4000000002f */
[----:B------:R-:W-:Y:S02]  /*1b40*/  FFMA R49, R56, R39, R57 ;  /* 0x0000002738317223 */ /* 0x000fe40000000039 */
[----:B------:R-:W-:-:S02]  /*1b50*/  FFMA R59, R70, R41, R59 ;  /* 0x00000029463b7223 */ /* 0x000fc4000000003b */
[-C--:B------:R-:W-:Y:S02]  /*1b60*/  FFMA R28, R73, R42.reuse, R36 ;  /* 0x0000002a491c7223 */ /* 0x080fe40000000024 */
[-C--:B------:R-:W-:Y:S01]  /*1b70*/  FFMA R60, R60, R35.reuse, R81 ;  /* 0x000000233c3c7223 */ /* 0x080fe20000000051 */
[----:B------:R-:W1:Y:S01]  /*1b80*/  LDS.128 R36, [R12+0x3a20] ;  /* 0x003a20000c247984 */ /* 0x000e620000000c00 */
[----:B------:R-:W-:Y:S02]  /*1b90*/  FFMA R58, R58, R35, R33 ;  /* 0x000000233a3a7223 */ /* 0x000fe40000000021 */
[----:B------:R-:W-:Y:S01]  /*1ba0*/  FFMA R13, R74, R19, R13 ;  /* 0x000000134a0d7223 */ /* 0x000fe2000000000d */
[----:B------:R-:W2:Y:S01]  /*1bb0*/  LDS.128 R32, [R12+0x39a0] ;  /* 0x0039a0000c207984 */ /* 0x000ea20000000c00 */
[-C--:B------:R-:W-:Y:S02]  /*1bc0*/  FFMA R61, R72, R29.reuse, R61 ;  /* 0x0000001d483d7223 */ /* 0x080fe4000000003d */
[----:B------:R-:W-:Y:S01]  /*1bd0*/  FFMA R57, R75, R42, R59 ;  /* 0x0000002a4b397223 */ /* 0x000fe2000000003b */
[----:B------:R-:W4:Y:S01]  /*1be0*/  LDS.128 R16, [R12+0x59a0] ;  /* 0x0059a0000c107984 */ /* 0x000f220000000c00 */
[----:B------:R-:W-:-:S02]  /*1bf0*/  FFMA R29, R70, R29, R51 ;  /* 0x0000001d461d7223 */ /* 0x000fc40000000033 */
[-C--:B---3--:R-:W-:Y:S02]  /*1c00*/  FFMA R14, R71, R20.reuse, R14 ;  /* 0x00000014470e7223 */ /* 0x088fe4000000000e */
[----:B------:R-:W-:Y:S02]  /*1c10*/  FFMA R44, R69, R20, R44 ;  /* 0x00000014452c7223 */ /* 0x000fe4000000002c */
[-C--:B------:R-:W-:Y:S02]  /*1c20*/  FFMA R51, R74, R43.reuse, R28 ;  /* 0x0000002b4a337223 */ /* 0x080fe4000000001c */
[----:B------:R-:W-:Y:S02]  /*1c30*/  FFMA R57, R56, R43, R57 ;  /* 0x0000002b38397223 */ /* 0x000fe40000000039 */
[-C--:B------:R-:W-:Y:S01]  /*1c40*/  FFMA R29, R75, R30.reuse, R29 ;  /* 0x0000001e4b1d7223 */ /* 0x080fe2000000001d */
[----:B------:R-:W3:Y:S01]  /*1c50*/  LDS.128 R40, [R12+0x5a20] ;  /* 0x005a20000c287984 */ /* 0x000ee20000000c00 */
[----:B------:R-:W-:-:S02]  /*1c60*/  FFMA R59, R73, R30, R61 ;  /* 0x0000001e493b7223 */ /* 0x000fc4000000003d */
[-C--:B------:R-:W-:Y:S02]  /*1c70*/  FFMA R14, R72, R21.reuse, R14 ;  /* 0x00000015480e7223 */ /* 0x080fe4000000000e */
[----:B------:R-:W-:Y:S02]  /*1c80*/  FFMA R44, R70, R21, R44 ;  /* 0x00000015462c7223 */ /* 0x000fe4000000002c */
[-C--:B------:R-:W-:Y:S02]  /*1c90*/  FFMA R59, R74, R31.reuse, R59 ;  /* 0x0000001f4a3b7223 */ /* 0x080fe4000000003b */
[----:B------:R-:W-:Y:S02]  /*1ca0*/  FFMA R77, R56, R31, R29 ;  /* 0x0000001f384d7223 */ /* 0x000fe4000000001d */
[-C--:B------:R-:W-:Y:S01]  /*1cb0*/  FFMA R14, R73, R22.reuse, R14 ;  /* 0x00000016490e7223 */ /* 0x080fe2000000000e */
[----:B------:R-:W5:Y:S01]  /*1cc0*/  LDS.128 R28, [R12+0x3aa0] ;  /* 0x003aa0000c1c7984 */ /* 0x000f620000000c00 */
[----:B------:R-:W-:-:S02]  /*1cd0*/  FFMA R44, R75, R22, R44 ;  /* 0x000000164b2c7223 */ /* 0x000fc4000000002c */
[-C--:B------:R-:W-:Y:S02]  /*1ce0*/  FFMA R79, R74, R23.reuse, R14 ;  /* 0x000000174a4f7223 */ /* 0x080fe4000000000e */
[----:B------:R-:W-:Y:S02]  /*1cf0*/  FFMA R81, R56, R23, R44 ;  /* 0x0000001738517223 */ /* 0x000fe4000000002c */
[----:B------:R-:W5:Y:S01]  /*1d00*/  LDS.128 R20, [R12+0x5aa0] ;  /* 0x005aa0000c147984 */ /* 0x000f620000000c00 */
[-C--:B0-----:R-:W-:Y:S02]  /*1d10*/  FFMA R46, R71, R24.reuse, R46 ;  /* 0x00000018472e7223 */ /* 0x081fe4000000002e */
[----:B------:R-:W-:Y:S02]  /*1d20*/  FFMA R48, R69, R24, R48 ;  /* 0x0000001845307223 */ /* 0x000fe40000000030 */
[C---:B-1----:R-:W-:Y:S02]  /*1d30*/  FFMA R14, R71.reuse, R36, R65 ;  /* 0x00000024470e7223 */ /* 0x042fe40000000041 */
[----:B--2---:R-:W-:-:S02]  /*1d40*/  FFMA R50, R71, R32, R50 ;  /* 0x0000002047327223 */ /* 0x004fc40000000032 */
[----:B------:R-:W-:Y:S02]  /*1d50*/  FFMA R62, R69, R32, R62 ;  /* 0x00000020453e7223 */ /* 0x000fe4000000003e */
[-C--:B----4-:R-:W-:Y:S02]  /*1d60*/  FFMA R63, R71, R16.reuse, R63 ;  /* 0x00000010473f7223 */ /* 0x090fe4000000003f */
[C---:B------:R-:W-:Y:S02]  /*1d70*/  FFMA R64, R69.reuse, R16, R64 ;  /* 0x0000001045407223 */ /* 0x040fe40000000040 */
[----:B------:R-:W-:Y:S02]  /*1d80*/  FFMA R66, R69, R36, R66 ;  /* 0x0000002445427223 */ /* 0x000fe40000000042 */
[-C--:B------:R-:W-:Y:S02]  /*1d90*/  FFMA R46, R72, R25.reuse, R46 ;  /* 0x00000019482e7223 */ /* 0x080fe4000000002e */
[----:B------:R-:W-:-:S02]  /*1da0*/  FFMA R48, R70, R25, R48 ;  /* 0x0000001946307223 */ /* 0x000fc40000000030 */
[C---:B------:R-:W-:Y:S02]  /*1db0*/  FFMA R14, R72.reuse, R37, R14 ;  /* 0x00000025480e7223 */ /* 0x040fe4000000000e */
[-C--:B------:R-:W-:Y:S02]  /*1dc0*/  FFMA R50, R72, R33.reuse, R50 ;  /* 0x0000002148327223 */ /* 0x080fe40000000032 */
[----:B------:R-:W-:Y:S02]  /*1dd0*/  FFMA R62, R70, R33, R62 ;  /* 0x00000021463e7223 */ /* 0x000fe4000000003e */
[-C--:B------:R-:W-:Y:S02]  /*1de0*/  FFMA R63, R72, R17.reuse, R63 ;  /* 0x00000011483f7223 */ /* 0x080fe4000000003f */
[C---:B------:R-:W-:Y:S02]  /*1df0*/  FFMA R64, R70.reuse, R17, R64 ;  /* 0x0000001146407223 */ /* 0x040fe40000000040 */
[----:B------:R-:W-:-:S02]  /*1e00*/  FFMA R66, R70, R37, R66 ;  /* 0x0000002546427223 */ /* 0x000fc40000000042 */
[-C--:B------:R-:W-:Y:S02]  /*1e10*/  FFMA R46, R73, R26.reuse, R46 ;  /* 0x0000001a492e7223 */ /* 0x080fe4000000002e */
[----:B------:R-:W-:Y:S02]  /*1e20*/  FFMA R48, R75, R26, R48 ;  /* 0x0000001a4b307223 */ /* 0x000fe40000000030 */
[----:B---3--:R-:W-:Y:S02]  /*1e30*/  FFMA R67, R71, R40, R67 ;  /* 0x0000002847437223 */ /* 0x008fe40000000043 */
[C---:B------:R-:W-:Y:S02]  /*1e40*/  FFMA R32, R73.reuse, R38, R14 ;  /* 0x0000002649207223 */ /* 0x040fe4000000000e */
[-C--:B------:R-:W-:Y:S02]  /*1e50*/  FFMA R50, R73, R34.reuse, R50 ;  /* 0x0000002249327223 */ /* 0x080fe40000000032 */
[----:B------:R-:W-:-:S02]  /*1e60*/  FFMA R62, R75, R34, R62 ;  /* 0x000000224b3e7223 */ /* 0x000fc4000000003e */
[-C--:B------:R-:W-:Y:S02]  /*1e70*/  FFMA R63, R73, R18.reuse, R63 ;  /* 0x00000012493f7223 */ /* 0x080fe4000000003f */
[C---:B------:R-:W-:Y:S02]  /*1e80*/  FFMA R64, R75.reuse, R18, R64 ;  /* 0x000000124b407223 */ /* 0x040fe40000000040 */
[----:B------:R-:W-:Y:S02]  /*1e90*/  FFMA R66, R75, R38, R66 ;  /* 0x000000264b427223 */ /* 0x000fe40000000042 */
[-C--:B------:R-:W-:Y:S02]  /*1ea0*/  FFMA R83, R74, R27.reuse, R46 ;  /* 0x0000001b4a537223 */ /* 0x080fe4000000002e */
[----:B------:R-:W-:Y:S02]  /*1eb0*/  FFMA R85, R56, R27, R48 ;  /* 0x0000001b38557223 */ /* 0x000fe40000000030 */
[----:B------:R-:W0:Y:S01]  /*1ec0*/  LDS.128 R24, [R12+0x3b20] ;  /* 0x003b20000c187984 */ /* 0x000e220000000c00 */
[----:B------:R-:W-:-:S02]  /*1ed0*/  FFMA R14, R72, R41, R67 ;  /* 0x00000029480e7223 */ /* 0x000fc40000000043 */
[-C--:B------:R-:W-:Y:S02]  /*1ee0*/  FFMA R87, R74, R35.reuse, R50 ;  /* 0x000000234a577223 */ /* 0x080fe40000000032 */
[----:B------:R-:W-:Y:S02]  /*1ef0*/  FFMA R89, R56, R35, R62 ;  /* 0x0000002338597223 */ /* 0x000fe4000000003e */
[-C--:B------:R-:W-:Y:S02]  /*1f00*/  FFMA R65, R74, R19.reuse, R63 ;  /* 0x000000134a417223 */ /* 0x080fe4000000003f */
[----:B------:R-:W-:Y:S02]  /*1f10*/  FFMA R91, R56, R19, R64 ;  /* 0x00000013385b7223 */ /* 0x000fe40000000040 */
[----:B------:R-:W-:Y:S01]  /*1f20*/  FFMA R67, R74, R39, R32 ;  /* 0x000000274a437223 */ /* 0x000fe20000000020 */
[----:B------:R-:W1:Y:S01]  /*1f30*/  LDS.128 R16, [R12+0x5b20] ;  /* 0x005b20000c107984 */ /* 0x000e620000000c00 */
[----:B-----5:R-:W-:-:S02]  /*1f40*/  FFMA R52, R71, R28, R52 ;  /* 0x0000001c47347223 */ /* 0x020fc40000000034 */
[C---:B------:R-:W-:Y:S01]  /*1f50*/  FFMA R53, R69.reuse, R28, R53 ;  /* 0x0000001c45357223 */ /* 0x040fe20000000035 */
[----:B------:R-:W2:Y:S01]  /*1f60*/  LDS.128 R32, [R12+0x3ba0] ;  /* 0x003ba0000c207984 */ /* 0x000ea20000000c00 */
[----:B------:R-:W-:Y:S02]  /*1f70*/  FFMA R68, R69, R40, R68 ;  /* 0x0000002845447223 */ /* 0x000fe40000000044 */
[----:B------:R-:W-:Y:S02]  /*1f80*/  FFMA R95, R56, R39, R66 ;  /* 0x00000027385f7223 */ /* 0x000fe40000000042 */
[----:B------:R-:W3:Y:S01]  /*1f90*/  LDS.128 R36, [R12+0x5ba0] ;  /* 0x005ba0000c247984 */ /* 0x000ee20000000c00 */
[-C--:B------:R-:W-:Y:S02]  /*1fa0*/  FFMA R52, R72, R29.reuse, R52 ;  /* 0x0000001d48347223 */ /* 0x080fe40000000034 */
[----:B------:R-:W-:Y:S02]  /*1fb0*/  FFMA R53, R70, R29, R53 ;  /* 0x0000001d46357223 */ /* 0x000fe40000000035 */
[----:B------:R-:W-:-:S02]  /*1fc0*/  FFMA R54, R71, R20, R54 ;  /* 0x0000001447367223 */ /* 0x000fc40000000036 */
[----:B------:R-:W-:Y:S02]  /*1fd0*/  FFMA R55, R69, R20, R55 ;  /* 0x0000001445377223 */ /* 0x000fe40000000037 */
[----:B------:R-:W-:Y:S02]  /*1fe0*/  FFMA R68, R70, R41, R68 ;  /* 0x0000002946447223 */ /* 0x000fe40000000044 */
[-C--:B------:R-:W-:Y:S02]  /*1ff0*/  FFMA R52, R73, R30.reuse, R52 ;  /* 0x0000001e49347223 */ /* 0x080fe40000000034 */
[----:B------:R-:W-:Y:S02]  /*2000*/  FFMA R53, R75, R30, R53 ;  /* 0x0000001e4b357223 */ /* 0x000fe40000000035 */
[-C--:B------:R-:W-:Y:S02]  /*2010*/  FFMA R54, R72, R21.reuse, R54 ;  /* 0x0000001548367223 */ /* 0x080fe40000000036 */
[----:B------:R-:W-:-:S02]  /*2020*/  FFMA R55, R70, R21, R55 ;  /* 0x0000001546377223 */ /* 0x000fc40000000037 */
[-C--:B------:R-:W-:Y:S02]  /*2030*/  FFMA R14, R73, R42.reuse, R14 ;  /* 0x0000002a490e7223 */ /* 0x080fe4000000000e */
[----:B------:R-:W-:Y:S02]  /*2040*/  FFMA R66, R75, R42, R68 ;  /* 0x0000002a4b427223 */ /* 0x000fe40000000044 */
[-C--:B------:R-:W-:Y:S02]  /*2050*/  FFMA R68, R74, R31.reuse, R52 ;  /* 0x0000001f4a447223 */ /* 0x080fe40000000034 */
[----:B------:R-:W-:Y:S02]  /*2060*/  FFMA R80, R56, R31, R53 ;  /* 0x0000001f38507223 */ /* 0x000fe40000000035 */
[-C--:B------:R-:W-:Y:S01]  /*2070*/  FFMA R54, R73, R22.reuse, R54 ;  /* 0x0000001649367223 */ /* 0x080fe20000000036 */
[----:B------:R-:W4:Y:S01]  /*2080*/  LDS.128 R28, [R12+0x5830] ;  /* 0x005830000c1c7984 */ /* 0x000f220000000c00 */
[----:B------:R-:W-:-:S02]  /*2090*/  FFMA R55, R75, R22, R55 ;  /* 0x000000164b377223 */ /* 0x000fc40000000037 */
[-C--:B------:R-:W-:Y:S02]  /*20a0*/  FFMA R64, R74, R43.reuse, R14 ;  /* 0x0000002b4a407223 */ /* 0x080fe4000000000e */
[----:B------:R-:W-:Y:S01]  /*20b0*/  FFMA R66, R56, R43, R66 ;  /* 0x0000002b38427223 */ /* 0x000fe20000000042 */
[----:B------:R-:W-:Y:S01]  /*20c0*/  LDS R14, [R11.X4+0x16c0] ;  /* 0x0016c0000b0e7984 */ /* 0x000fe20000004800 */
[-C--:B------:R-:W-:Y:S02]  /*20d0*/  FFMA R93, R74, R23.reuse, R54 ;  /* 0x000000174a5d7223 */ /* 0x080fe40000000036 */
[----:B------:R-:W-:Y:S01]  /*20e0*/  FFMA R97, R56, R23, R55 ;  /* 0x0000001738617223 */ /* 0x000fe20000000037 */
[----:B------:R-:W5:Y:S01]  /*20f0*/  LDS.128 R40, [R12+0x38b0] ;  /* 0x0038b0000c287984 */ /* 0x000f620000000c00 */
[-C--:B0-----:R-:W-:Y:S02]  /*2100*/  FFMA R76, R71, R24.reuse, R76 ;  /* 0x00000018474c7223 */ /* 0x081fe4000000004c */
[----:B------:R-:W-:Y:S01]  /*2110*/  FFMA R82, R69, R24, R82 ;  /* 0x0000001845527223 */ /* 0x000fe20000000052 */
[----:B------:R-:W0:Y:S01]  /*2120*/  LDS.128 R20, [R12+0x3830] ;  /* 0x003830000c147984 */ /* 0x000e220000000c00 */
[----:B-1----:R-:W-:-:S02]  /*2130*/  FFMA R15, R71, R16, R15 ;  /* 0x00000010470f7223 */ /* 0x002fc4000000000f */
[----:B--2---:R-:W-:Y:S01]  /*2140*/  FFMA R8, R71, R32, R8 ;  /* 0x0000002047087223 */ /* 0x004fe20000000008 */
[----:B------:R-:W1:Y:S01]  /*2150*/  LDS.128 R52, [R12+0x5930] ;  /* 0x005930000c347984 */ /* 0x000e620000000c00 */
[C---:B------:R-:W-:Y:S02]  /*2160*/  FFMA R84, R69.reuse, R16, R84 ;  /* 0x0000001045547223 */ /* 0x040fe40000000054 */
[----:B------:R-:W-:Y:S02]  /*2170*/  FFMA R10, R69, R32, R10 ;  /* 0x00000020450a7223 */ /* 0x000fe4000000000a */
[-C--:B---3--:R-:W-:Y:S02]  /*2180*/  FFMA R60, R71, R36.reuse, R60 ;  /* 0x00000024473c7223 */ /* 0x088fe4000000003c */
[----:B------:R-:W-:Y:S02]  /*2190*/  FFMA R58, R69, R36, R58 ;  /* 0x00000024453a7223 */ /* 0x000fe4000000003a */
[----:B------:R-:W-:-:S02]  /*21a0*/  FFMA R76, R72, R25, R76 ;  /* 0x00000019484c7223 */ /* 0x000fc4000000004c */
[----:B------:R-:W-:Y:S02]  /*21b0*/  FFMA R25, R70, R25, R82 ;  /* 0x0000001946197223 */ /* 0x000fe40000000052 */
[C---:B------:R-:W-:Y:S01]  /*21c0*/  FFMA R15, R72.reuse, R17, R15 ;  /* 0x00000011480f7223 */ /* 0x040fe2000000000f */
[----:B------:R-:W-:Y:S01]  /*21d0*/  LDS R82, [R11.X4+0x1730] ;  /* 0x001730000b527984 */ /* 0x000fe20000004800 */
[----:B------:R-:W-:Y:S02]  /*21e0*/  FFMA R8, R72, R33, R8 ;  /* 0x0000002148087223 */ /* 0x000fe40000000008 */
[C---:B------:R-:W-:Y:S02]  /*21f0*/  FFMA R84, R70.reuse, R17, R84 ;  /* 0x0000001146547223 */ /* 0x040fe40000000054 */
[----:B------:R-:W-:Y:S02]  /*2200*/  FFMA R10, R70, R33, R10 ;  /* 0x00000021460a7223 */ /* 0x000fe4000000000a */
[----:B------:R-:W-:-:S02]  /*2210*/  FFMA R72, R72, R37, R60 ;  /* 0x0000002548487223 */ /* 0x000fc4000000003c */
[----:B------:R-:W-:Y:S01]  /*2220*/  FFMA R58, R70, R37, R58 ;  /* 0x00000025463a7223 */ /* 0x000fe2000000003a */
[----:B------:R-:W2:Y:S01]  /*2230*/  LDS.128 R60, [R12+0x39b0] ;  /* 0x0039b0000c3c7984 */ /* 0x000ea20000000c00 */
[-C--:B------:R-:W-:Y:S02]  /*2240*/  FFMA R25, R75, R26.reuse, R25 ;  /* 0x0000001a4b197223 */ /* 0x080fe40000000019 */
[C---:B------:R-:W-:Y:S02]  /*2250*/  FFMA R76, R73.reuse, R26, R76 ;  /* 0x0000001a494c7223 */ /* 0x040fe4000000004c */
        /* <DEDUP_REMOVED lines=8> */
[----:B----4-:R-:W-:Y:S01]  /*22e0*/  FFMA R103, R99, R28, R47 ;  /* 0x0000001c63677223 */ /* 0x010fe2000000002f */
[----:B------:R-:W3:Y:S01]  /*22f0*/  LDS.128 R24, [R12+0x3930] ;  /* 0x003930000c187984 */ /* 0x000ee20000000c00 */
[----:B------:R-:W-:-:S02]  /*2300*/  FFMA R86, R74, R19, R86 ;  /* 0x000000134a567223 */ /* 0x000fc40000000056 */
[----:B------:R-:W-:Y:S02]  /*2310*/  FFMA R88, R56, R19, R88 ;  /* 0x0000001338587223 */ /* 0x000fe40000000058 */
[-C--:B------:R-:W-:Y:S01]  /*2320*/  FFMA R8, R74, R35.reuse, R8 ;  /* 0x000000234a087223 */ /* 0x080fe20000000008 */
[----:B------:R-:W4:Y:S01]  /*2330*/  LDS.128 R16, [R12+0x58b0] ;  /* 0x0058b0000c107984 */ /* 0x000f220000000c00 */
[----:B------:R-:W-:Y:S02]  /*2340*/  FFMA R10, R56, R35, R10 ;  /* 0x00000023380a7223 */ /* 0x000fe4000000000a */
[-C--:B------:R-:W-:Y:S01]  /*2350*/  FFMA R90, R74, R39.reuse, R72 ;  /* 0x000000274a5a7223 */ /* 0x080fe20000000048 */
[----:B------:R-:W4:Y:S01]  /*2360*/  LDS.128 R32, [R12+0x59b0] ;  /* 0x0059b0000c207984 */ /* 0x000f220000000c00 */
[----:B------:R-:W-:Y:S02]  /*2370*/  FFMA R92, R56, R39, R58 ;  /* 0x00000027385c7223 */ /* 0x000fe4000000003a */
[----:B------:R-:W-:Y:S01]  /*2380*/  FFMA R28, R28, R101, R49 ;  /* 0x000000651c1c7223 */ /* 0x000fe20000000031 */
[----:B------:R-:W4:Y:S01]  /*2390*/  LDS.128 R36, [R12+0x3a30] ;  /* 0x003a30000c247984 */ /* 0x000f220000000c00 */
[----:B-----5:R-:W-:-:S02]  /*23a0*/  FFMA R105, R99, R40, R51 ;  /* 0x0000002863697223 */ /* 0x020fc40000000033 */
[C---:B0-----:R-:W-:Y:S01]  /*23b0*/  FFMA R13, R20.reuse, R99, R13 ;  /* 0x00000063140d7223 */ /* 0x041fe2000000000d */
[----:B------:R-:W0:Y:S01]  /*23c0*/  LDS.128 R48, [R12+0x3ab0] ;  /* 0x003ab0000c307984 */ /* 0x000e220000000c00 */
[----:B------:R-:W-:Y:S02]  /*23d0*/  FFMA R20, R20, R101, R45 ;  /* 0x0000006514147223 */ /* 0x000fe4000000002d */
[-C--:B-1----:R-:W-:Y:S01]  /*23e0*/  FFMA R83, R99, R52.reuse, R83 ;  /* 0x0000003463537223 */ /* 0x082fe20000000053 */
[----:B------:R-:W1:Y:S01]  /*23f0*/  LDS.128 R44, [R12+0x5a30] ;  /* 0x005a30000c2c7984 */ /* 0x000e620000000c00 */
[----:B------:R-:W-:Y:S02]  /*2400*/  FFMA R85, R101, R52, R85 ;  /* 0x0000003465557223 */ /* 0x000fe40000000055 */
[----:B--2---:R-:W-:Y:S01]  /*2410*/  FFMA R87, R99, R60, R87 ;  /* 0x0000003c63577223 */ /* 0x004fe20000000057 */
[----:B------:R-:W2:Y:S01]  /*2420*/  LDS.128 R72, [R12+0x5bb0] ;  /* 0x005bb0000c487984 */ /* 0x000ea20000000c00 */
[----:B------:R-:W-:-:S02]  /*2430*/  FFMA R57, R101, R40, R57 ;  /* 0x0000002865397223 */ /* 0x000fc40000000039 */
[----:B------:R-:W-:Y:S02]  /*2440*/  FFMA R89, R101, R60, R89 ;  /* 0x0000003c65597223 */ /* 0x000fe40000000059 */
[-C--:B------:R-:W-:Y:S02]  /*2450*/  FFMA R83, R14, R53.reuse, R83 ;  /* 0x000000350e537223 */ /* 0x080fe40000000053 */
[----:B------:R-:W-:Y:S02]  /*2460*/  FFMA R53, R82, R53, R85 ;  /* 0x0000003552357223 */ /* 0x000fe40000000055 */
[C---:B------:R-:W-:Y:S02]  /*2470*/  FFMA R85, R14.reuse, R61, R87 ;  /* 0x0000003d0e557223 */ /* 0x040fe40000000057 */
[----:B------:R-:W-:Y:S02]  /*2480*/  FFMA R105, R14, R41, R105 ;  /* 0x000000290e697223 */ /* 0x000fe40000000069 */
[----:B------:R-:W-:-:S02]  /*2490*/  FFMA R61, R82, R61, R89 ;  /* 0x0000003d523d7223 */ /* 0x000fc40000000059 */
[-C--:B---3--:R-:W-:Y:S02]  /*24a0*/  FFMA R79, R99, R24.reuse, R79 ;  /* 0x00000018634f7223 */ /* 0x088fe4000000004f */
[----:B------:R-:W-:Y:S02]  /*24b0*/  FFMA R24, R101, R24, R81 ;  /* 0x0000001865187223 */ /* 0x000fe40000000051 */
[----:B------:R-:W-:Y:S02]  /*24c0*/  FFMA R107, R14, R25, R79 ;  /* 0x000000190e6b7223 */ /* 0x000fe4000000004f */
[-C--:B----4-:R-:W-:Y:S02]  /*24d0*/  FFMA R59, R99, R16.reuse, R59 ;  /* 0x00000010633b7223 */ /* 0x090fe4000000003b */
[----:B------:R-:W-:Y:S02]  /*24e0*/  FFMA R77, R101, R16, R77 ;  /* 0x00000010654d7223 */ /* 0x000fe4000000004d */
[----:B------:R-:W-:-:S02]  /*24f0*/  FFMA R65, R99, R32, R65 ;  /* 0x0000002063417223 */ /* 0x000fc40000000041 */
[----:B------:R-:W-:Y:S02]  /*2500*/  FFMA R81, R14, R17, R59 ;  /* 0x000000110e517223 */ /* 0x000fe4000000003b */
[C---:B------:R-:W-:Y:S02]  /*2510*/  FFMA R67, R99.reuse, R36, R67 ;  /* 0x0000002463437223 */ /* 0x040fe40000000043 */
[C---:B------:R-:W-:Y:S02]  /*2520*/  FFMA R25, R82.reuse, R25, R24 ;  /* 0x0000001952197223 */ /* 0x040fe40000000018 */
[C---:B0-----:R-:W-:Y:S02]  /*2530*/  FFMA R68, R99.reuse, R48, R68 ;  /* 0x0000003063447223 */ /* 0x041fe40000000044 */
[C---:B------:R-:W-:Y:S02]  /*2540*/  FFMA R41, R82.reuse, R41, R57 ;  /* 0x0000002952297223 */ /* 0x040fe40000000039 */
[----:B-1----:R-:W-:Y:S01]  /*2550*/  FFMA R16, R99, R44, R64 ;  /* 0x0000002c63107223 */ /* 0x002fe20000000040 */
[----:B------:R-:W0:Y:S01]  /*2560*/  LDS.128 R56, [R12+0x5ab0] ;  /* 0x005ab0000c387984 */ /* 0x000e220000000c00 */
[----:B------:R-:W-:-:S02]  /*2570*/  FFMA R17, R82, R17, R77 ;  /* 0x0000001152117223 */ /* 0x000fc4000000004d */
[C---:B------:R-:W-:Y:S01]  /*2580*/  FFMA R91, R101.reuse, R32, R91 ;  /* 0x00000020655b7223 */ /* 0x040fe2000000005b */
[----:B------:R-:W1:Y:S01]  /*2590*/  LDS.128 R76, [R12+0x5b30] ;  /* 0x005b30000c4c7984 */ /* 0x000e620000000c00 */
[C---:B------:R-:W-:Y:S02]  /*25a0*/  FFMA R87, R14.reuse, R33, R65 ;  /* 0x000000210e577223 */ /* 0x040fe40000000041 */
[C---:B------:R-:W-:Y:S02]  /*25b0*/  FFMA R89, R14.reuse, R37, R67 ;  /* 0x000000250e597223 */ /* 0x040fe40000000043 */
[----:B------:R-:W-:Y:S02]  /*25c0*/  FFMA R44, R101, R44, R66 ;  /* 0x0000002c652c7223 */ /* 0x000fe40000000042 */
[----:B------:R-:W-:Y:S01]  /*25d0*/  FFMA R24, R14, R49, R68 ;  /* 0x000000310e187223 */ /* 0x000fe20000000044 */
[----:B------:R-:W3:Y:S01]  /*25e0*/  LDS.128 R64, [R12+0x3b30] ;  /* 0x003b30000c407984 */ /* 0x000ee20000000c00 */
[----:B------:R-:W-:-:S02]  /*25f0*/  FFMA R33, R82, R33, R91 ;  /* 0x0000002152217223 */ /* 0x000fc4000000005b */
[----:B------:R-:W-:Y:S01]  /*2600*/  FFMA R80, R101, R48, R80 ;  /* 0x0000003065507223 */ /* 0x000fe20000000050 */
[----:B------:R-:W4:Y:S01]  /*2610*/  LDS.128 R68, [R12+0x3bb0] ;  /* 0x003bb0000c447984 */ /* 0x000f220000000c00 */
[-C--:B------:R-:W-:Y:S02]  /*2620*/  FFMA R13, R14, R21.reuse, R13 ;  /* 0x000000150e0d7223 */ /* 0x080fe4000000000d */
[----:B------:R-:W-:Y:S01]  /*2630*/  FFMA R21, R82, R21, R20 ;  /* 0x0000001552157223 */ /* 0x000fe20000000014 */
[----:B------:R-:W5:Y:S01]  /*2640*/  LDS R91, [R11.X4+0x1880] ;  /* 0x001880000b5b7984 */ /* 0x000f620000004800 */
[----:B------:R-:W-:Y:S02]  /*2650*/  FFMA R20, R14, R45, R16 ;  /* 0x0000002d0e147223 */ /* 0x000fe40000000010 */
[----:B------:R-:W-:Y:S02]  /*2660*/  FFMA R16, R82, R49, R80 ;  /* 0x0000003152107223 */ /* 0x000fe40000000050 */
[----:B------:R-:W5:Y:S01]  /*2670*/  LDS R49, [R11.X4+0x18f0] ;  /* 0x0018f0000b317984 */ /* 0x000f620000004800 */
[----:B--2---:R-:W-:-:S02]  /*2680*/  FFMA R90, R99, R72, R90 ;  /* 0x00000048635a7223 */ /* 0x004fc4000000005a */
[C---:B------:R-:W-:Y:S02]  /*2690*/  FFMA R95, R101.reuse, R36, R95 ;  /* 0x00000024655f7223 */ /* 0x040fe4000000005f */
[----:B------:R-:W-:Y:S01]  /*26a0*/  FFMA R92, R101, R72, R92 ;  /* 0x00000048655c7223 */ /* 0x000fe2000000005c */
[----:B------:R-:W-:Y:S01]  /*26b0*/  LDS R36, [R11.X4+0x1ab0] ;  /* 0x001ab0000b247984 */ /* 0x000fe20000004800 */
[-C--:B------:R-:W-:Y:S02]  /*26c0*/  FFMA R103, R14, R29.reuse, R103 ;  /* 0x0000001d0e677223 */ /* 0x080fe40000000067 */
[----:B------:R-:W-:Y:S01]  /*26d0*/  FFMA R29, R82, R29, R28 ;  /* 0x0000001d521d7223 */ /* 0x000fe2000000001c */
[----:B------:R-:W2:Y:S01]  /*26e0*/  LDS R72, [R11.X4+0x1a40] ;  /* 0x001a40000b487984 */ /* 0x000ea20000004800 */
[----:B------:R-:W-:Y:S02]  /*26f0*/  FFMA R90, R14, R73, R90 ;  /* 0x000000490e5a7223 */ /* 0x000fe4000000005a */
[----:B------:R-:W-:-:S02]  /*2700*/  FFMA R37, R82, R37, R95 ;  /* 0x0000002552257223 */ /* 0x000fc4000000005f */
[-C--:B0-----:R-:W-:Y:S02]  /*2710*/  FFMA R93, R99, R56.reuse, R93 ;  /* 0x00000038635d7223 */ /* 0x081fe4000000005d */
[----:B------:R-:W-:Y:S02]  /*2720*/  FFMA R97, R101, R56, R97 ;  /* 0x0000003865617223 */ /* 0x000fe40000000061 */
[-C--:B-1----:R-:W-:Y:S02]  /*2730*/  FFMA R86, R99, R76.reuse, R86 ;  /* 0x0000004c63567223 */ /* 0x082fe40000000056 */
[----:B------:R-:W-:Y:S02]  /*2740*/  FFMA R88, R101, R76, R88 ;  /* 0x0000004c65587223 */ /* 0x000fe40000000058 */
[C---:B------:R-:W-:Y:S02]  /*2750*/  FFMA R93, R14.reuse, R57, R93 ;  /* 0x000000390e5d7223 */ /* 0x040fe4000000005d */
[----:B------:R-:W-:-:S02]  /*2760*/  FFMA R86, R14, R77, R86 ;  /* 0x0000004d0e567223 */ /* 0x000fc40000000056 */
[-C--:B---3--:R-:W-:Y:S02]  /*2770*/  FFMA R15, R99, R64.reuse, R15 ;  /* 0x00000040630f7223 */ /* 0x088fe4000000000f */
[----:B------:R-:W-:Y:S02]  /*2780*/  FFMA R84, R101, R64, R84 ;  /* 0x0000004065547223 */ /* 0x000fe40000000054 */
[-C--:B----4-:R-:W-:Y:S02]  /*2790*/  FFMA R8, R99, R68.reuse, R8 ;  /* 0x0000004463087223 */ /* 0x090fe40000000008 */
[----:B------:R-:W-:Y:S02]  /*27a0*/  FFMA R10, R101, R68, R10 ;  /* 0x00000044650a7223 */ /* 0x000fe4000000000a */
[-C--:B------:R-:W-:Y:S02]  /*27b0*/  FFMA R15, R14, R65.reuse, R15 ;  /* 0x000000410e0f7223 */ /* 0x080fe4000000000f */
[----:B------:R-:W-:-:S02]  /*27c0*/  FFMA R84, R82, R65, R84 ;  /* 0x0000004152547223 */ /* 0x000fc40000000054 */
[----:B------:R-:W-:Y:S02]  /*27d0*/  FFMA R88, R82, R77, R88 ;  /* 0x0000004d52587223 */ /* 0x000fe40000000058 */
[----:B------:R-:W-:Y:S02]  /*27e0*/  FFMA R8, R14, R69, R8 ;  /* 0x000000450e087223 */ /* 0x000fe40000000008 */
[C---:B------:R-:W-:Y:S02]  /*27f0*/  FFMA R45, R82.reuse, R45, R44 ;  /* 0x0000002d522d7223 */ /* 0x040fe4000000002c */
[C---:B------:R-:W-:Y:S02]  /*2800*/  FFMA R57, R82.reuse, R57, R97 ;  /* 0x0000003952397223 */ /* 0x040fe40000000061 */
[C---:B------:R-:W-:Y:S02]  /*2810*/  FFMA R10, R82.reuse, R69, R10 ;  /* 0x00000045520a7223 */ /* 0x040fe4000000000a */
[----:B------:R-:W-:-:S02]  /*2820*/  FFMA R92, R82, R73, R92 ;  /* 0x00000049525c7223 */ /* 0x000fc4000000005c */
[C---:B-----5:R-:W-:Y:S02]  /*2830*/  FFMA R48, R91.reuse, R22, R13 ;  /* 0x000000165b307223 */ /* 0x060fe4000000000d */
[C---:B------:R-:W-:Y:S01]  /*2840*/  FFMA R14, R91.reuse, R18, R81 ;  /* 0x000000125b0e7223 */ /* 0x040fe20000000051 */
[----:B------:R-:W-:Y:S01]  /*2850*/  LDS R13, [R11.X4+0x1c00] ;  /* 0x001c00000b0d7984 */ /* 0x000fe20000004800 */
[C---:B------:R-:W-:Y:S02]  /*2860*/  FFMA R28, R91.reuse, R54, R83 ;  /* 0x000000365b1c7223 */ /* 0x040fe40000000053 */
[C---:B------:R-:W-:Y:S01]  /*2870*/  FFMA R68, R91.reuse, R66, R15 ;  /* 0x000000425b447223 */ /* 0x040fe2000000000f */
[----:B------:R-:W0:Y:S01]  /*2880*/  LDS.128 R80, [R12+0x3840] ;  /* 0x003840000c507984 */ /* 0x000e220000000c00 */
[C---:B------:R-:W-:Y:S02]  /*2890*/  FFMA R69, R91.reuse, R78, R86 ;  /* 0x0000004e5b457223 */ /* 0x040fe40000000056 */
[C---:B------:R-:W-:Y:S01]  /*28a0*/  FFMA R103, R91.reuse, R30, R103 ;  /* 0x0000001e5b677223 */ /* 0x040fe20000000067 */
[----:B------:R-:W-:Y:S01]  /*28b0*/  LDS R15, [R11.X4+0x1c70] ;  /* 0x001c70000b0f7984 */ /* 0x000fe20000004800 */
[----:B------:R-:W-:-:S02]  /*28c0*/  FFMA R105, R91, R42, R105 ;  /* 0x0000002a5b697223 */ /* 0x000fc40000000069 */
[C---:B------:R-:W-:Y:S02]  /*28d0*/  FFMA R56, R91.reuse, R26, R107 ;  /* 0x0000001a5b387223 */ /* 0x040fe4000000006b */
[C---:B------:R-:W-:Y:S02]  /*28e0*/  FFMA R44, R91.reuse, R62, R85 ;  /* 0x0000003e5b2c7223 */ /* 0x040fe40000000055 */
[C---:B------:R-:W-:Y:S02]  /*28f0*/  FFMA R52, R91.reuse, R34, R87 ;  /* 0x000000225b347223 */ /* 0x040fe40000000057 */
[C---:B------:R-:W-:Y:S02]  /*2900*/  FFMA R60, R91.reuse, R38, R89 ;  /* 0x000000265b3c7223 */ /* 0x040fe40000000059 */
[C---:B------:R-:W-:Y:S02]  /*2910*/  FFMA R20, R91.reuse, R46, R20 ;  /* 0x0000002e5b147223 */ /* 0x040fe40000000014 */
[----:B------:R-:W-:-:S02]  /*2920*/  FFMA R64, R91, R50, R24 ;  /* 0x000000325b407223 */ /* 0x000fc40000000018 */
[C---:B------:R-:W-:Y:S02]  /*2930*/  FFMA R93, R91.reuse, R58, R93 ;  /* 0x0000003a5b5d7223 */ /* 0x040fe4000000005d */
[C---:B------:R-:W-:Y:S02]  /*2940*/  FFMA R65, R91.reuse, R70, R8 ;  /* 0x000000465b417223 */ /* 0x040fe40000000008 */
[----:B------:R-:W-:Y:S01]  /*2950*/  FFMA R76, R91, R74, R90 ;  /* 0x0000004a5b4c7223 */ /* 0x000fe2000000005a */
[----:B------:R-:W-:Y:S01]  /*2960*/  LDS R8, [R11.X4+0x1dc0] ;  /* 0x001dc0000b087984 */ /* 0x000fe20000004800 */
[C---:B------:R-:W-:Y:S02]  /*2970*/  FFMA R66, R49.reuse, R66, R84 ;  /* 0x0000004231427223 */ /* 0x040fe40000000054 */
[C---:B------:R-:W-:Y:S01]  /*2980*/  FFMA R78, R49.reuse, R78, R88 ;  /* 0x0000004e314e7223 */ /* 0x040fe20000000058 */
[----:B------:R-:W-:Y:S01]  /*2990*/  LDS.128 R84, [R12+0x38c0] ;  /* 0x0038c0000c547984 */ /* 0x000fe20000000c00 */
[----:B------:R-:W-:-:S02]  /*29a0*/  FFMA R21, R49, R22, R21 ;  /* 0x0000001631157223 */ /* 0x000fc40000000015 */
[C---:B------:R-:W-:Y:S01]  /*29b0*/  FFMA R29, R49.reuse, R30, R29 ;  /* 0x0000001e311d7223 */ /* 0x040fe2000000001d */
[----:B------:R-:W1:Y:S01]  /*29c0*/  LDS.128 R88, [R12+0x5840] ;  /* 0x005840000c587984 */ /* 0x000e620000000c00 */
[C---:B------:R-:W-:Y:S02]  /*29d0*/  FFMA R42, R49.reuse, R42, R41 ;  /* 0x0000002a312a7223 */ /* 0x040fe40000000029 */
[----:B--2---:R-:W-:Y:S02]  /*29e0*/  FFMA R48, R72, R23, R48 ;  /* 0x0000001748307223 */ /* 0x004fe40000000030 */
[C---:B------:R-:W-:Y:S02]  /*29f0*/  FFMA R17, R49.reuse, R18, R17 ;  /* 0x0000001231117223 */ /* 0x040fe40000000011 */
[C---:B------:R-:W-:Y:S02]  /*2a00*/  FFMA R32, R49.reuse, R46, R45 ;  /* 0x0000002e31207223 */ /* 0x040fe4000000002d */
[----:B------:R-:W-:-:S02]  /*2a10*/  FFMA R18, R49, R54, R53 ;  /* 0x0000003631127223 */ /* 0x000fc40000000035 */
[----:B------:R-:W-:Y:S02]  /*2a20*/  FFMA R46, R72, R63, R44 ;  /* 0x0000003f482e7223 */ /* 0x000fe4000000002c */
        /* <DEDUP_REMOVED lines=10> */
[C---:B------:R-:W-:Y:S02]  /*2ad0*/  FFMA R49, R72.reuse, R31, R103 ;  /* 0x0000001f48317223 */ /* 0x040fe40000000067 */
[----:B------:R-:W-:-:S02]  /*2ae0*/  FFMA R57, R72, R43, R105 ;  /* 0x0000002b48397223 */ /* 0x000fc40000000069 */
[C---:B------:R-:W-:Y:S02]  /*2af0*/  FFMA R50, R36.reuse, R23, R21 ;  /* 0x0000001724327223 */ /* 0x040fe40000000015 */
[C---:B------:R-:W-:Y:S02]  /*2b00*/  FFMA R60, R36.reuse, R31, R29 ;  /* 0x0000001f243c7223 */ /* 0x040fe4000000001d */
[----:B------:R-:W-:Y:S02]  /*2b10*/  FFMA R62, R36, R43, R42 ;  /* 0x0000002b243e7223 */ /* 0x000fe4000000002a */
[----:B0-----:R-:W-:Y:S02]  /*2b20*/  FFMA R48, R80, R13, R48 ;  /* 0x0000000d50307223 */ /* 0x001fe40000000030 */
[C---:B------:R-:W-:Y:S02]  /*2b30*/  FFMA R54, R72.reuse, R19, R14 ;  /* 0x0000001348367223 */ /* 0x040fe4000000000e */
[----:B------:R-:W-:-:S02]  /*2b40*/  FFMA R38, R72, R35, R52 ;  /* 0x0000002348267223 */ /* 0x000fc40000000034 */
[C---:B------:R-:W-:Y:S02]  /*2b50*/  FFMA R56, R72.reuse, R27, R56 ;  /* 0x0000001b48387223 */ /* 0x040fe40000000038 */
[C---:B------:R-:W-:Y:S02]  /*2b60*/  FFMA R37, R72.reuse, R55, R28 ;  /* 0x0000003748257223 */ /* 0x040fe4000000001c */
[C---:B------:R-:W-:Y:S01]  /*2b70*/  FFMA R45, R72.reuse, R47, R20 ;  /* 0x0000002f482d7223 */ /* 0x040fe20000000014 */
[----:B------:R-:W-:Y:S01]  /*2b80*/  LDS.128 R28, [R12+0x3940] ;  /* 0x003940000c1c7984 */ /* 0x000fe20000000c00 */
[C---:B------:R-:W-:Y:S02]  /*2b90*/  FFMA R52, R72.reuse, R51, R64 ;  /* 0x0000003348347223 */ /* 0x040fe40000000040 */
[C---:B------:R-:W-:Y:S01]  /*2ba0*/  FFMA R14, R72.reuse, R59, R93 ;  /* 0x0000003b480e7223 */ /* 0x040fe2000000005d */
[----:B------:R-:W0:Y:S01]  /*2bb0*/  LDS.128 R20, [R12+0x58c0] ;  /* 0x0058c0000c147984 */ /* 0x000e220000000c00 */
[----:B------:R-:W-:-:S02]  /*2bc0*/  FFMA R68, R72, R67, R68 ;  /* 0x0000004348447223 */ /* 0x000fc40000000044 */
[C---:B------:R-:W-:Y:S02]  /*2bd0*/  FFMA R69, R72.reuse, R79, R69 ;  /* 0x0000004f48457223 */ /* 0x040fe40000000045 */
[C---:B------:R-:W-:Y:S02]  /*2be0*/  FFMA R70, R72.reuse, R71, R65 ;  /* 0x0000004748467223 */ /* 0x040fe40000000041 */
[----:B------:R-:W-:Y:S02]  /*2bf0*/  FFMA R72, R72, R75, R76 ;  /* 0x0000004b48487223 */ /* 0x000fe4000000004c */
[C---:B------:R-:W-:Y:S02]  /*2c00*/  FFMA R65, R36.reuse, R19, R17 ;  /* 0x0000001324417223 */ /* 0x040fe40000000011 */
[----:B------:R-:W-:Y:S02]  /*2c10*/  FFMA R64, R36, R55, R18 ;  /* 0x0000003724407223 */ /* 0x000fe40000000012 */
[C---:B-1----:R-:W-:Y:S01]  /*2c20*/  FFMA R93, R13.reuse, R88, R49 ;  /* 0x000000580d5d7223 */ /* 0x042fe20000000031 */
[----:B------:R-:W1:Y:S01]  /*2c30*/  LDS.128 R16, [R12+0x5940] ;  /* 0x005940000c107984 */ /* 0x000e620000000c00 */
[----:B------:R-:W-:-:S02]  /*2c40*/  FFMA R57, R13, R84, R57 ;  /* 0x000000540d397223 */ /* 0x000fc40000000039 */
[C---:B------:R-:W-:Y:S02]  /*2c50*/  FFMA R92, R36.reuse, R27, R25 ;  /* 0x0000001b245c7223 */ /* 0x040fe40000000019 */
[C---:B------:R-:W-:Y:S02]  /*2c60*/  FFMA R76, R36.reuse, R63, R61 ;  /* 0x0000003f244c7223 */ /* 0x040fe4000000003d */
[C---:B------:R-:W-:Y:S02]  /*2c70*/  FFMA R55, R36.reuse, R39, R24 ;  /* 0x0000002724377223 */ /* 0x040fe40000000018 */
[C---:B------:R-:W-:Y:S01]  /*2c80*/  FFMA R53, R36.reuse, R51, R53 ;  /* 0x0000003324357223 */ /* 0x040fe20000000035 */
[----:B------:R-:W2:Y:S01]  /*2c90*/  LDS.128 R24, [R12+0x39c0] ;  /* 0x0039c0000c187984 */ /* 0x000ea20000000c00 */
[C---:B------:R-:W-:Y:S02]  /*2ca0*/  FFMA R71, R36.reuse, R71, R40 ;  /* 0x0000004724477223 */ /* 0x040fe40000000028 */
[----:B------:R-:W-:-:S02]  /*2cb0*/  FFMA R75, R36, R75, R41 ;  /* 0x0000004b244b7223 */ /* 0x000fc40000000029 */
[-C--:B------:R-:W-:Y:S01]  /*2cc0*/  FFMA R80, R80, R15.reuse, R50 ;  /* 0x0000000f50507223 */ /* 0x080fe20000000032 */
[----:B------:R-:W3:Y:S01]  /*2cd0*/  LDS.128 R40, [R12+0x3a40] ;  /* 0x003a40000c287984 */ /* 0x000ee20000000c00 */
[----:B------:R-:W-:Y:S02]  /*2ce0*/  FFMA R88, R88, R15, R60 ;  /* 0x0000000f58587223 */ /* 0x000fe4000000003c */
[----:B------:R-:W-:Y:S02]  /*2cf0*/  FFMA R77, R8, R81, R48 ;  /* 0x00000051084d7223 */ /* 0x000fe40000000030 */
[----:B------:R-:W-:Y:S01]  /*2d00*/  FFMA R84, R15, R84, R62 ;  /* 0x000000540f547223 */ /* 0x000fe2000000003e */
[----:B------:R-:W4:Y:S01]  /*2d10*/  LDS.128 R48, [R12+0x5a40] ;  /* 0x005a40000c307984 */ /* 0x000f220000000c00 */
[C---:B------:R-:W-:Y:S02]  /*2d20*/  FFMA R58, R36.reuse, R35, R33 ;  /* 0x00000023243a7223 */ /* 0x040fe40000000021 */
[----:B------:R-:W-:Y:S01]  /*2d30*/  FFMA R47, R36, R47, R32 ;  /* 0x0000002f242f7223 */ /* 0x000fe20000000020 */
[----:B------:R-:W5:Y:S01]  /*2d40*/  LDS.128 R60, [R12+0x3ac0] ;  /* 0x003ac0000c3c7984 */ /* 0x000f620000000c00 */
[----:B0-----:R-:W-:-:S02]  /*2d50*/  FFMA R54, R13, R20, R54 ;  /* 0x000000140d367223 */ /* 0x001fc40000000036 */
[----:B------:R-:W-:Y:S01]  /*2d60*/  FFMA R65, R15, R20, R65 ;  /* 0x000000140f417223 */ /* 0x000fe20000000041 */
[----:B------:R-:W0:Y:S01]  /*2d70*/  LDS.128 R32, [R12+0x59c0] ;  /* 0x0059c0000c207984 */ /* 0x000e220000000c00 */
[----:B------:R-:W-:Y:S02]  /*2d80*/  FFMA R97, R8, R21, R54 ;  /* 0x0000001508617223 */ /* 0x000fe40000000036 */
[----:B------:R-:W-:Y:S02]  /*2d90*/  FFMA R74, R36, R67, R66 ;  /* 0x00000043244a7223 */ /* 0x000fe40000000042 */
[----:B------:R-:W-:Y:S02]  /*2da0*/  FFMA R21, R10, R21, R65 ;  /* 0x000000150a157223 */ /* 0x000fe40000000041 */
[----:B------:R-:W-:Y:S02]  /*2db0*/  FFMA R56, R13, R28, R56 ;  /* 0x0000001c0d387223 */ /* 0x000fe40000000038 */
[----:B------:R-:W-:-:S02]  /*2dc0*/  FFMA R73, R36, R59, R73 ;  /* 0x0000003b24497223 */ /* 0x000fc40000000049 */
[-C--:B-1----:R-:W-:Y:S02]  /*2dd0*/  FFMA R37, R13, R16.reuse, R37 ;  /* 0x000000100d257223 */ /* 0x082fe40000000025 */
[----:B------:R-:W-:Y:S02]  /*2de0*/  FFMA R64, R15, R16, R64 ;  /* 0x000000100f407223 */ /* 0x000fe40000000040 */
[-C--:B------:R-:W-:Y:S02]  /*2df0*/  FFMA R101, R8, R17.reuse, R37 ;  /* 0x0000001108657223 */ /* 0x080fe40000000025 */
[----:B------:R-:W-:Y:S02]  /*2e00*/  FFMA R17, R10, R17, R64 ;  /* 0x000000110a117223 */ /* 0x000fe40000000040 */
[----:B------:R-:W1:Y:S01]  /*2e10*/  LDS.128 R64, [R12+0x5b40] ;  /* 0x005b40000c407984 */ /* 0x000e620000000c00 */
[-C--:B--2---:R-:W-:Y:S02]  /*2e20*/  FFMA R46, R13, R24.reuse, R46 ;  /* 0x000000180d2e7223 */ /* 0x084fe4000000002e */
[----:B------:R-:W-:-:S02]  /*2e30*/  FFMA R76, R15, R24, R76 ;  /* 0x000000180f4c7223 */ /* 0x000fc4000000004c */
[C---:B------:R-:W-:Y:S02]  /*2e40*/  FFMA R103, R8.reuse, R25, R46 ;  /* 0x0000001908677223 */ /* 0x040fe4000000002e */
[-C--:B---3--:R-:W-:Y:S02]  /*2e50*/  FFMA R44, R13, R40.reuse, R44 ;  /* 0x000000280d2c7223 */ /* 0x088fe4000000002c */
[----:B------:R-:W-:Y:S02]  /*2e60*/  FFMA R55, R15, R40, R55 ;  /* 0x000000280f377223 */ /* 0x000fe40000000037 */
[-C--:B------:R-:W-:Y:S02]  /*2e70*/  FFMA R107, R8, R41.reuse, R44 ;  /* 0x00000029086b7223 */ /* 0x080fe4000000002c */
[----:B----4-:R-:W-:Y:S02]  /*2e80*/  FFMA R16, R13, R48, R45 ;  /* 0x000000300d107223 */ /* 0x010fe4000000002d */
[----:B------:R-:W-:-:S02]  /*2e90*/  FFMA R41, R10, R41, R55 ;  /* 0x000000290a297223 */ /* 0x000fc40000000037 */
[-C--:B-----5:R-:W-:Y:S02]  /*2ea0*/  FFMA R52, R13, R60.reuse, R52 ;  /* 0x0000003c0d347223 */ /* 0x0a0fe40000000034 */
[C---:B------:R-:W-:Y:S02]  /*2eb0*/  FFMA R53, R15.reuse, R60, R53 ;  /* 0x0000003c0f357223 */ /* 0x040fe40000000035 */
[C---:B------:R-:W-:Y:S02]  /*2ec0*/  FFMA R20, R8.reuse, R49, R16 ;  /* 0x0000003108147223 */ /* 0x040fe40000000010 */
[----:B------:R-:W-:Y:S02]  /*2ed0*/  FFMA R48, R15, R48, R47 ;  /* 0x000000300f307223 */ /* 0x000fe4000000002f */
[-C--:B------:R-:W-:Y:S01]  /*2ee0*/  FFMA R24, R8, R61.reuse, R52 ;  /* 0x0000003d08187223 */ /* 0x080fe20000000034 */
[----:B------:R-:W2:Y:S01]  /*2ef0*/  LDS.128 R44, [R12+0x3b40] ;  /* 0x003b40000c2c7984 */ /* 0x000ea20000000c00 */
[----:B------:R-:W-:-:S02]  /*2f00*/  FFMA R16, R10, R61, R53 ;  /* 0x0000003d0a107223 */ /* 0x000fc40000000035 */
[-C--:B0-----:R-:W-:Y:S01]  /*2f10*/  FFMA R105, R13, R32.reuse, R38 ;  /* 0x000000200d697223 */ /* 0x081fe20000000026 */
[----:B------:R-:W0:Y:S01]  /*2f20*/  LDS.128 R52, [R12+0x3bc0] ;  /* 0x003bc0000c347984 */ /* 0x000e220000000c00 */
[----:B------:R-:W-:Y:S02]  /*2f30*/  FFMA R58, R15, R32, R58 ;  /* 0x000000200f3a7223 */ /* 0x000fe4000000003a */
[----:B------:R-:W-:Y:S01]  /*2f40*/  FFMA R105, R8, R33, R105 ;  /* 0x0000002108697223 */ /* 0x000fe20000000069 */
[----:B------:R-:W3:Y:S01]  /*2f50*/  LDS R61, [R11.X4+0x1ff0] ;  /* 0x001ff0000b3d7984 */ /* 0x000ee20000004800 */
[----:B------:R-:W-:Y:S02]  /*2f60*/  FFMA R79, R36, R79, R78 ;  /* 0x0000004f244f7223 */ /* 0x000fe4000000004e */
[C---:B------:R-:W-:Y:S01]  /*2f70*/  FFMA R95, R8.reuse, R85, R57 ;  /* 0x00000055085f7223 */ /* 0x040fe20000000039 */
[----:B------:R-:W4:Y:S01]  /*2f80*/  LDS.128 R36, [R12+0x5ac0] ;  /* 0x005ac0000c247984 */ /* 0x000f220000000c00 */
[----:B------:R-:W-:-:S02]  /*2f90*/  FFMA R99, R8, R29, R56 ;  /* 0x0000001d08637223 */ /* 0x000fc40000000038 */
[C---:B------:R-:W-:Y:S02]  /*2fa0*/  FFMA R33, R10.reuse, R33, R58 ;  /* 0x000000210a217223 */ /* 0x040fe4000000003a */
[----:B------:R-:W5:Y:S01]  /*2fb0*/  LDS.128 R56, [R12+0x5bc0] ;  /* 0x005bc0000c387984 */ /* 0x000f620000000c00 */
[-C--:B-1----:R-:W-:Y:S02]  /*2fc0*/  FFMA R69, R13, R64.reuse, R69 ;  /* 0x000000400d457223 */ /* 0x082fe40000000045 */
[C---:B------:R-:W-:Y:S02]  /*2fd0*/  FFMA R79, R15.reuse, R64, R79 ;  /* 0x000000400f4f7223 */ /* 0x040fe4000000004f */
[----:B------:R-:W-:Y:S01]  /*2fe0*/  FFMA R92, R15, R28, R92 ;  /* 0x0000001c0f5c7223 */ /* 0x000fe2000000005c */
[----:B------:R-:W1:Y:S01]  /*2ff0*/  LDS R64, [R11.X4+0x2140] ;  /* 0x002140000b407984 */ /* 0x000e620000004800 */
[----:B------:R-:W-:Y:S02]  /*3000*/  FFMA R25, R10, R25, R76 ;  /* 0x000000190a197223 */ /* 0x000fe4000000004c */
[-C--:B------:R-:W-:Y:S01]  /*3010*/  FFMA R69, R8, R65.reuse, R69 ;  /* 0x0000004108457223 */ /* 0x080fe20000000045 */
[----:B------:R-:W1:Y:S01]  /*3020*/  LDS R28, [R11.X4+0x21b0] ;  /* 0x0021b0000b1c7984 */ /* 0x000e620000004800 */
[----:B------:R-:W-:-:S02]  /*3030*/  FFMA R79, R10, R65, R79 ;  /* 0x000000410a4f7223 */ /* 0x000fc4000000004f */
[----:B------:R-:W-:Y:S02]  /*3040*/  FFMA R29, R10, R29, R92 ;  /* 0x0000001d0a1d7223 */ /* 0x000fe4000000005c */
[----:B------:R-:W-:Y:S02]  /*3050*/  FFMA R40, R109, R82, R77 ;  /* 0x000000526d287223 */ /* 0x000fe4000000004d */
[----:B------:R-:W-:Y:S02]  /*3060*/  FFMA R93, R8, R89, R93 ;  /* 0x00000059085d7223 */ /* 0x000fe4000000005d */
[C---:B------:R-:W-:Y:S02]  /*3070*/  FFMA R49, R10.reuse, R49, R48 ;  /* 0x000000310a317223 */ /* 0x040fe40000000030 */
[----:B------:R-:W-:Y:S02]  /*3080*/  FFMA R89, R10, R89, R88 ;  /* 0x000000590a597223 */ /* 0x000fe40000000058 */
[----:B--2---:R-:W-:-:S02]  /*3090*/  FFMA R68, R13, R44, R68 ;  /* 0x0000002c0d447223 */ /* 0x004fc40000000044 */
[----:B------:R-:W-:Y:S02]  /*30a0*/  FFMA R74, R15, R44, R74 ;  /* 0x0000002c0f4a7223 */ /* 0x000fe4000000004a */
[-C--:B0-----:R-:W-:Y:S02]  /*30b0*/  FFMA R70, R13, R52.reuse, R70 ;  /* 0x000000340d467223 */ /* 0x081fe40000000046 */
[----:B------:R-:W-:Y:S02]  /*30c0*/  FFMA R71, R15, R52, R71 ;  /* 0x000000340f477223 */ /* 0x000fe40000000047 */
[C---:B------:R-:W-:Y:S02]  /*30d0*/  FFMA R68, R8.reuse, R45, R68 ;  /* 0x0000002d08447223 */ /* 0x040fe40000000044 */
[-C--:B------:R-:W-:Y:S02]  /*30e0*/  FFMA R70, R8, R53.reuse, R70 ;  /* 0x0000003508467223 */ /* 0x080fe40000000046 */
[----:B------:R-:W-:-:S02]  /*30f0*/  FFMA R71, R10, R53, R71 ;  /* 0x000000350a477223 */ /* 0x000fc40000000047 */
[----:B---3--:R-:W-:Y:S02]  /*3100*/  FFMA R92, R61, R26, R25 ;  /* 0x0000001a3d5c7223 */ /* 0x008fe40000000019 */
[-C--:B------:R-:W-:Y:S02]  /*3110*/  FFMA R52, R109, R66.reuse, R69 ;  /* 0x000000426d347223 */ /* 0x080fe40000000045 */
[----:B------:R-:W-:Y:S02]  /*3120*/  FFMA R25, R61, R66, R79 ;  /* 0x000000423d197223 */ /* 0x000fe4000000004f */
[C---:B----4-:R-:W-:Y:S01]  /*3130*/  FFMA R14, R13.reuse, R36, R14 ;  /* 0x000000240d0e7223 */ /* 0x050fe2000000000e */
[----:B------:R-:W-:Y:S01]  /*3140*/  LDS.128 R76, [R12+0x5850] ;  /* 0x005850000c4c7984 */ /* 0x000fe20000000c00 */
[----:B-----5:R-:W-:Y:S02]  /*3150*/  FFMA R72, R13, R56, R72 ;  /* 0x000000380d487223 */ /* 0x020fe40000000048 */
[C---:B------:R-:W-:Y:S01]  /*3160*/  FFMA R60, R109.reuse, R46, R68 ;  /* 0x0000002e6d3c7223 */ /* 0x040fe20000000044 */
[----:B------:R-:W-:Y:S01]  /*3170*/  LDS R13, [R11.X4+0x2300] ;  /* 0x002300000b0d7984 */ /* 0x000fe20000004800 */
[----:B------:R-:W-:-:S02]  /*3180*/  FFMA R53, R109, R54, R70 ;  /* 0x000000366d357223 */ /* 0x000fc40000000046 */
[----:B------:R-:W-:Y:S02]  /*3190*/  FFMA R66, R61, R54, R71 ;  /* 0x000000363d427223 */ /* 0x000fe40000000047 */
[----:B------:R-:W0:Y:S01]  /*31a0*/  LDS.128 R68, [R12+0x3850] ;  /* 0x003850000c447984 */ /* 0x000e220000000c00 */
[C---:B------:R-:W-:Y:S02]  /*31b0*/  FFMA R73, R15.reuse, R36, R73 ;  /* 0x000000240f497223 */ /* 0x040fe40000000049 */
[----:B------:R-:W-:Y:S02]  /*31c0*/  FFMA R75, R15, R56, R75 ;  /* 0x000000380f4b7223 */ /* 0x000fe4000000004b */
[C---:B------:R-:W-:Y:S01]  /*31d0*/  FFMA R14, R8.reuse, R37, R14 ;  /* 0x00000025080e7223 */ /* 0x040fe2000000000e */
[----:B------:R-:W2:Y:S01]  /*31e0*/  LDS R15, [R11.X4+0x2370] ;  /* 0x002370000b0f7984 */ /* 0x000ea20000004800 */
[----:B------:R-:W-:Y:S02]  /*31f0*/  FFMA R72, R8, R57, R72 ;  /* 0x0000003908487223 */ /* 0x000fe40000000048 */
[C---:B------:R-:W-:Y:S01]  /*3200*/  FFMA R74, R10.reuse, R45, R74 ;  /* 0x0000002d0a4a7223 */ /* 0x040fe2000000004a */
[----:B------:R-:W3:Y:S01]  /*3210*/  LDS R8, [R11.X4+0x24c0] ;  /* 0x0024c0000b087984 */ /* 0x000ee20000004800 */
        /* <DEDUP_REMOVED lines=9> */
[C---:B------:R-:W-:Y:S01]  /*32b0*/  FFMA R32, R109.reuse, R50, R20 ;  /* 0x000000326d207223 */ /* 0x040fe20000000014 */
[----:B------:R-:W-:Y:S01]  /*32c0*/  LDS R107, [R11.X4+0x2680] ;  /* 0x002680000b6b7984 */ /* 0x000fe20000004800 */
[C---:B------:R-:W-:Y:S02]  /*32d0*/  FFMA R44, R109.reuse, R62, R24 ;  /* 0x0000003e6d2c7223 */ /* 0x040fe40000000018 */
[----:B------:R-:W-:Y:S02]  /*32e0*/  FFMA R14, R109, R38, R14 ;  /* 0x000000266d0e7223 */ /* 0x000fe4000000000e */
[----:B------:R-:W-:-:S02]  /*32f0*/  FFMA R37, R10, R37, R73 ;  /* 0x000000250a257223 */ /* 0x000fc40000000049 */
[----:B------:R-:W-:Y:S02]  /*3300*/  FFMA R109, R109, R58, R72 ;  /* 0x0000003a6d6d7223 */ /* 0x000fe40000000048 */
[C---:B------:R-:W-:Y:S02]  /*3310*/  FFMA R65, R61.reuse, R46, R74 ;  /* 0x0000002e3d417223 */ /* 0x040fe4000000004a */
[C---:B------:R-:W-:Y:S02]  /*3320*/  FFMA R88, R61.reuse, R58, R75 ;  /* 0x0000003a3d587223 */ /* 0x040fe4000000004b */
[C---:B------:R-:W-:Y:S01]  /*3330*/  FFMA R81, R10.reuse, R81, R80 ;  /* 0x000000510a517223 */ /* 0x040fe20000000050 */
[----:B------:R-:W4:Y:S01]  /*3340*/  LDS.128 R72, [R12+0x38d0] ;  /* 0x0038d0000c487984 */ /* 0x000f220000000c00 */
[----:B------:R-:W-:Y:S02]  /*3350*/  FFMA R85, R10, R85, R84 ;  /* 0x000000550a557223 */ /* 0x000fe40000000054 */
[C---:B------:R-:W-:Y:S01]  /*3360*/  FFMA R21, R61.reuse, R22, R21 ;  /* 0x000000163d157223 */ /* 0x040fe20000000015 */
[----:B------:R-:W5:Y:S01]  /*3370*/  LDS R10, [R11.X4+0x2530] ;  /* 0x002530000b0a7984 */ /* 0x000f620000004800 */
[----:B------:R-:W-:-:S02]  /*3380*/  FFMA R20, R61, R30, R29 ;  /* 0x0000001e3d147223 */ /* 0x000fc4000000001d */
[C---:B------:R-:W-:Y:S02]  /*3390*/  FFMA R17, R61.reuse, R18, R17 ;  /* 0x000000123d117223 */ /* 0x040fe40000000011 */
[C---:B------:R-:W-:Y:S02]  /*33a0*/  FFMA R33, R61.reuse, R34, R33 ;  /* 0x000000223d217223 */ /* 0x040fe40000000021 */
[C---:B------:R-:W-:Y:S02]  /*33b0*/  FFMA R89, R61.reuse, R90, R89 ;  /* 0x0000005a3d597223 */ /* 0x040fe40000000059 */
[----:B-1----:R-:W-:Y:S02]  /*33c0*/  FFMA R40, R64, R83, R40 ;  /* 0x0000005340287223 */ /* 0x002fe40000000028 */
[C---:B------:R-:W-:Y:S02]  /*33d0*/  FFMA R42, R61.reuse, R42, R41 ;  /* 0x0000002a3d2a7223 */ /* 0x040fe40000000029 */
[----:B------:R-:W-:-:S02]  /*33e0*/  FFMA R45, R61, R62, R16 ;  /* 0x0000003e3d2d7223 */ /* 0x000fc40000000010 */
[----:B------:R-:W-:Y:S02]  /*33f0*/  FFMA R24, R61, R38, R37 ;  /* 0x000000263d187223 */ /* 0x000fe40000000025 */
[C---:B------:R-:W-:Y:S02]  /*3400*/  FFMA R41, R64.reuse, R91, R93 ;  /* 0x0000005b40297223 */ /* 0x040fe4000000005d */
[C---:B------:R-:W-:Y:S02]  /*3410*/  FFMA R46, R64.reuse, R23, R97 ;  /* 0x00000017402e7223 */ /* 0x040fe40000000061 */
[----:B------:R-:W-:Y:S02]  /*3420*/  FFMA R48, R64, R31, R48 ;  /* 0x0000001f40307223 */ /* 0x000fe40000000030 */
[C---:B------:R-:W-:Y:S02]  /*3430*/  FFMA R57, R28.reuse, R23, R21 ;  /* 0x000000171c397223 */ /* 0x040fe40000000015 */
[----:B------:R-:W-:-:S02]  /*3440*/  FFMA R90, R28, R31, R20 ;  /* 0x0000001f1c5a7223 */ /* 0x000fc40000000014 */
[C---:B------:R-:W-:Y:S01]  /*3450*/  FFMA R38, R64.reuse, R19, R101 ;  /* 0x0000001340267223 */ /* 0x040fe20000000065 */
[----:B------:R-:W1:Y:S01]  /*3460*/  LDS.128 R20, [R12+0x39d0] ;  /* 0x0039d0000c147984 */ /* 0x000e620000000c00 */
[C---:B------:R-:W-:Y:S02]  /*3470*/  FFMA R30, R64.reuse, R35, R105 ;  /* 0x00000023401e7223 */ /* 0x040fe40000000069 */
[----:B------:R-:W-:Y:S02]  /*3480*/  FFMA R37, R64, R51, R32 ;  /* 0x0000003340257223 */ /* 0x000fe40000000020 */
[C---:B------:R-:W-:Y:S02]  /*3490*/  FFMA R89, R28.reuse, R91, R89 ;  /* 0x0000005b1c597223 */ /* 0x040fe40000000059 */
[C---:B------:R-:W-:Y:S02]  /*34a0*/  FFMA R58, R28.reuse, R19, R17 ;  /* 0x000000131c3a7223 */ /* 0x040fe40000000011 */
[----:B------:R-:W-:Y:S01]  /*34b0*/  FFMA R31, R28, R35, R33 ;  /* 0x000000231c1f7223 */ /* 0x000fe20000000021 */
[----:B------:R-:W1:Y:S01]  /*34c0*/  LDS.128 R16, [R12+0x5950] ;  /* 0x005950000c107984 */ /* 0x000e620000000c00 */
[----:B0-----:R-:W-:-:S02]  /*34d0*/  FFMA R40, R68, R13, R40 ;  /* 0x0000000d44287223 */ /* 0x001fc40000000028 */
[C---:B------:R-:W-:Y:S01]  /*34e0*/  FFMA R81, R61.reuse, R82, R81 ;  /* 0x000000523d517223 */ /* 0x040fe20000000051 */
[----:B------:R-:W0:Y:S01]  /*34f0*/  LDS.128 R32, [R12+0x3a50] ;  /* 0x003a50000c207984 */ /* 0x000e220000000c00 */
[C---:B------:R-:W-:Y:S02]  /*3500*/  FFMA R85, R61.reuse, R86, R85 ;  /* 0x000000563d557223 */ /* 0x040fe40000000055 */
[----:B------:R-:W-:Y:S02]  /*3510*/  FFMA R50, R61, R50, R49 ;  /* 0x000000323d327223 */ /* 0x000fe40000000031 */
[C---:B------:R-:W-:Y:S02]  /*3520*/  FFMA R44, R64.reuse, R63, R44 ;  /* 0x0000003f402c7223 */ /* 0x040fe4000000002c */
[----:B------:R-:W-:Y:S02]  /*3530*/  FFMA R61, R64, R67, R52 ;  /* 0x00000043403d7223 */ /* 0x000fe40000000034 */
[----:B------:R-:W-:-:S02]  /*3540*/  FFMA R45, R28, R63, R45 ;  /* 0x0000003f1c2d7223 */ /* 0x000fc4000000002d */
[-C--:B------:R-:W-:Y:S02]  /*3550*/  FFMA R29, R64, R27.reuse, R103 ;  /* 0x0000001b401d7223 */ /* 0x080fe40000000067 */
[C---:B------:R-:W-:Y:S02]  /*3560*/  FFMA R92, R28.reuse, R27, R92 ;  /* 0x0000001b1c5c7223 */ /* 0x040fe4000000005c */
[C---:B------:R-:W-:Y:S02]  /*3570*/  FFMA R63, R28.reuse, R39, R24 ;  /* 0x000000271c3f7223 */ /* 0x040fe40000000018 */
[----:B------:R-:W-:Y:S02]  /*3580*/  FFMA R67, R28, R67, R25 ;  /* 0x000000431c437223 */ /* 0x000fe40000000019 */
[----:B------:R-:W-:Y:S01]  /*3590*/  FFMA R91, R13, R76, R41 ;  /* 0x0000004c0d5b7223 */ /* 0x000fe20000000029 */
[----:B------:R-:W0:Y:S01]  /*35a0*/  LDS.128 R24, [R12+0x59d0] ;  /* 0x0059d0000c187984 */ /* 0x000e220000000c00 */
[----:B--2---:R-:W-:-:S02]  /*35b0*/  FFMA R76, R76, R15, R89 ;  /* 0x0000000f4c4c7223 */ /* 0x004fc40000000059 */
[-C--:B------:R-:W-:Y:S02]  /*35c0*/  FFMA R36, R64, R43.reuse, R36 ;  /* 0x0000002b40247223 */ /* 0x080fe40000000024 */
[----:B------:R-:W-:Y:S02]  /*35d0*/  FFMA R56, R28, R43, R42 ;  /* 0x0000002b1c387223 */ /* 0x000fe4000000002a */
[----:B---3--:R-:W-:Y:S02]  /*35e0*/  FFMA R89, R8, R69, R40 ;  /* 0x0000004508597223 */ /* 0x008fe40000000028 */
[----:B------:R-:W2:Y:S01]  /*35f0*/  LDS.128 R40, [R12+0x5a50] ;  /* 0x005a50000c287984 */ /* 0x000ea20000000c00 */
[----:B------:R-:W-:Y:S02]  /*3600*/  FFMA R52, R28, R83, R81 ;  /* 0x000000531c347223 */ /* 0x000fe40000000051 */
[C---:B------:R-:W-:Y:S01]  /*3610*/  FFMA R62, R64.reuse, R55, R53 ;  /* 0x00000037403e7223 */ /* 0x040fe20000000035 */
[----:B------:R-:W3:Y:S01]  /*3620*/  LDS.128 R80, [R12+0x58d0] ;  /* 0x0058d0000c507984 */ /* 0x000ee20000000c00 */
[----:B------:R-:W-:-:S02]  /*3630*/  FFMA R49, R64, R87, R95 ;  /* 0x0000005740317223 */ /* 0x000fc4000000005f */
[----:B------:R-:W-:Y:S02]  /*3640*/  FFMA R53, R28, R87, R85 ;  /* 0x000000571c357223 */ /* 0x000fe40000000055 */
[----:B------:R-:W-:Y:S01]  /*3650*/  FFMA R52, R68, R15, R52 ;  /* 0x0000000f44347223 */ /* 0x000fe20000000034 */
[----:B------:R-:W3:Y:S01]  /*3660*/  LDS.128 R84, [R12+0x3950] ;  /* 0x003950000c547984 */ /* 0x000ee20000000c00 */
[-C--:B----4-:R-:W-:Y:S02]  /*3670*/  FFMA R49, R13, R72.reuse, R49 ;  /* 0x000000480d317223 */ /* 0x090fe40000000031 */
[----:B------:R-:W-:Y:S02]  /*3680*/  FFMA R66, R28, R55, R66 ;  /* 0x000000371c427223 */ /* 0x000fe40000000042 */
[----:B-----5:R-:W-:Y:S02]  /*3690*/  FFMA R69, R10, R69, R52 ;  /* 0x000000450a457223 */ /* 0x020fe40000000034 */
[----:B------:R-:W-:-:S02]  /*36a0*/  FFMA R72, R15, R72, R53 ;  /* 0x000000480f487223 */ /* 0x000fc40000000035 */
[----:B------:R-:W4:Y:S01]  /*36b0*/  LDS.128 R52, [R12+0x3ad0] ;  /* 0x003ad0000c347984 */ /* 0x000f220000000c00 */
[C---:B-1----:R-:W-:Y:S02]  /*36c0*/  FFMA R29, R13.reuse, R20, R29 ;  /* 0x000000140d1d7223 */ /* 0x042fe4000000001d */
[C---:B------:R-:W-:Y:S02]  /*36d0*/  FFMA R38, R13.reuse, R16, R38 ;  /* 0x000000100d267223 */ /* 0x040fe40000000026 */
[----:B0-----:R-:W-:Y:S02]  /*36e0*/  FFMA R36, R13, R32, R36 ;  /* 0x000000200d247223 */ /* 0x001fe40000000024 */
[C---:B------:R-:W-:Y:S02]  /*36f0*/  FFMA R50, R28.reuse, R51, R50 ;  /* 0x000000331c327223 */ /* 0x040fe40000000032 */
[C---:B------:R-:W-:Y:S02]  /*3700*/  FFMA R65, R28.reuse, R47, R65 ;  /* 0x0000002f1c417223 */ /* 0x040fe40000000041 */
[----:B------:R-:W-:-:S02]  /*3710*/  FFMA R88, R28, R59, R88 ;  /* 0x0000003b1c587223 */ /* 0x000fc40000000058 */
[----:B------:R-:W-:Y:S02]  /*3720*/  FFMA R103, R13, R24, R30 ;  /* 0x000000180d677223 */ /* 0x000fe4000000001e */
[C---:B------:R-:W-:Y:S02]  /*3730*/  FFMA R58, R15.reuse, R16, R58 ;  /* 0x000000100f3a7223 */ /* 0x040fe4000000003a */
[----:B------:R-:W-:Y:S02]  /*3740*/  FFMA R101, R8, R21, R29 ;  /* 0x0000001508657223 */ /* 0x000fe4000000001d */
[----:B------:R-:W-:Y:S02]  /*3750*/  FFMA R24, R15, R24, R31 ;  /* 0x000000180f187223 */ /* 0x000fe4000000001f */
[----:B------:R-:W-:Y:S01]  /*3760*/  FFMA R14, R64, R39, R14 ;  /* 0x00000027400e7223 */ /* 0x000fe2000000000e */
[----:B------:R-:W0:Y:S01]  /*3770*/  LDS.128 R28, [R12+0x5ad0] ;  /* 0x005ad0000c1c7984 */ /* 0x000e220000000c00 */
[----:B------:R-:W-:-:S02]  /*3780*/  FFMA R99, R8, R17, R38 ;  /* 0x0000001108637223 */ /* 0x000fc40000000026 */
[----:B------:R-:W-:Y:S02]  /*3790*/  FFMA R105, R8, R33, R36 ;  /* 0x0000002108697223 */ /* 0x000fe40000000024 */
[C---:B--2---:R-:W-:Y:S02]  /*37a0*/  FFMA R16, R13.reuse, R40, R37 ;  /* 0x000000280d107223 */ /* 0x044fe40000000025 */
[----:B------:R-:W1:Y:S01]  /*37b0*/  LDS.128 R36, [R12+0x3b50] ;  /* 0x003b50000c247984 */ /* 0x000e620000000c00 */
[-C--:B---3--:R-:W-:Y:S02]  /*37c0*/  FFMA R46, R13, R80.reuse, R46 ;  /* 0x000000500d2e7223 */ /* 0x088fe4000000002e */
[C---:B------:R-:W-:Y:S02]  /*37d0*/  FFMA R57, R15.reuse, R80, R57 ;  /* 0x000000500f397223 */ /* 0x040fe40000000039 */
[----:B------:R-:W-:Y:S02]  /*37e0*/  FFMA R56, R15, R32, R56 ;  /* 0x000000200f387223 */ /* 0x000fe40000000038 */
[----:B------:R-:W-:-:S02]  /*37f0*/  FFMA R48, R13, R84, R48 ;  /* 0x000000540d307223 */ /* 0x000fc40000000030 */
[----:B------:R-:W-:Y:S02]  /*3800*/  FFMA R50, R15, R40, R50 ;  /* 0x000000280f327223 */ /* 0x000fe40000000032 */
[-C--:B----4-:R-:W-:Y:S02]  /*3810*/  FFMA R44, R13, R52.reuse, R44 ;  /* 0x000000340d2c7223 */ /* 0x090fe4000000002c */
[C---:B------:R-:W-:Y:S02]  /*3820*/  FFMA R45, R15.reuse, R52, R45 ;  /* 0x000000340f2d7223 */ /* 0x040fe4000000002d */
[----:B------:R-:W-:Y:S02]  /*3830*/  FFMA R92, R15, R20, R92 ;  /* 0x000000140f5c7223 */ /* 0x000fe4000000005c */
[----:B------:R-:W-:Y:S02]  /*3840*/  FFMA R103, R8, R25, R103 ;  /* 0x0000001908677223 */ /* 0x000fe40000000067 */
[----:B------:R-:W-:-:S02]  /*3850*/  FFMA R60, R64, R47, R60 ;  /* 0x0000002f403c7223 */ /* 0x000fc4000000003c */
[----:B------:R-:W-:Y:S02]  /*3860*/  FFMA R95, R8, R81, R46 ;  /* 0x00000051085f7223 */ /* 0x000fe4000000002e */
[----:B------:R-:W-:Y:S02]  /*3870*/  FFMA R25, R10, R25, R24 ;  /* 0x000000190a197223 */ /* 0x000fe40000000018 */
[----:B------:R-:W-:Y:S02]  /*3880*/  FFMA R20, R8, R41, R16 ;  /* 0x0000002908147223 */ /* 0x000fe40000000010 */
[----:B------:R-:W-:Y:S02]  /*3890*/  FFMA R64, R64, R59, R109 ;  /* 0x0000003b40407223 */ /* 0x000fe4000000006d */
[C---:B------:R-:W-:Y:S02]  /*38a0*/  FFMA R81, R10.reuse, R81, R57 ;  /* 0x000000510a517223 */ /* 0x040fe40000000039 */
[----:B------:R-:W-:-:S02]  /*38b0*/  FFMA R17, R10, R17, R58 ;  /* 0x000000110a117223 */ /* 0x000fc4000000003a */
[----:B------:R-:W-:Y:S02]  /*38c0*/  FFMA R33, R10, R33, R56 ;  /* 0x000000210a217223 */ /* 0x000fe40000000038 */
[-C--:B------:R-:W-:Y:S01]  /*38d0*/  FFMA R24, R8, R53.reuse, R44 ;  /* 0x0000003508187223 */ /* 0x080fe2000000002c */
[----:B------:R-:W2:Y:S01]  /*38e0*/  LDS.128 R56, [R12+0x5b50] ;  /* 0x005b50000c387984 */ /* 0x000ea20000000c00 */
[----:B------:R-:W-:Y:S02]  /*38f0*/  FFMA R16, R10, R53, R45 ;  /* 0x000000350a107223 */ /* 0x000fe4000000002d */
[C---:B------:R-:W-:Y:S01]  /*3900*/  FFMA R93, R8.reuse, R73, R49 ;  /* 0x00000049085d7223 */ /* 0x040fe20000000031 */
[----:B------:R-:W3:Y:S01]  /*3910*/  LDS.128 R44, [R12+0x3bd0] ;  /* 0x003bd0000c2c7984 */ /* 0x000ee20000000c00 */
[----:B------:R-:W-:Y:S02]  /*3920*/  FFMA R97, R8, R85, R48 ;  /* 0x0000005508617223 */ /* 0x000fe40000000030 */
[----:B------:R-:W-:Y:S01]  /*3930*/  FFMA R41, R10, R41, R50 ;  /* 0x000000290a297223 */ /* 0x000fe20000000032 */
[----:B------:R-:W-:Y:S01]  /*3940*/  LDS R53, [R11.X4+0x26f0] ;  /* 0x0026f0000b357984 */ /* 0x000fe20000004800 */
[----:B0-----:R-:W-:-:S02]  /*3950*/  FFMA R14, R13, R28, R14 ;  /* 0x0000001c0d0e7223 */ /* 0x001fc4000000000e */
[----:B------:R-:W-:Y:S01]  /*3960*/  FFMA R63, R15, R28, R63 ;  /* 0x0000001c0f3f7223 */ /* 0x000fe2000000003f */
[----:B------:R-:W0:Y:S01]  /*3970*/  LDS.128 R48, [R12+0x5bd0] ;  /* 0x005bd0000c307984 */ /* 0x000e220000000c00 */
[-C--:B-1----:R-:W-:Y:S02]  /*3980*/  FFMA R60, R13, R36.reuse, R60 ;  /* 0x000000240d3c7223 */ /* 0x082fe4000000003c */
[C---:B------:R-:W-:Y:S01]  /*3990*/  FFMA R65, R15.reuse, R36, R65 ;  /* 0x000000240f417223 */ /* 0x040fe20000000041 */
[----:B------:R-:W1:Y:S01]  /*39a0*/  LDS R28, [R11.X4+0x2840] ;  /* 0x002840000b1c7984 */ /* 0x000e620000004800 */
[C---:B------:R-:W-:Y:S02]  /*39b0*/  FFMA R91, R8.reuse, R77, R91 ;  /* 0x0000004d085b7223 */ /* 0x040fe4000000005b */
[----:B------:R-:W-:Y:S01]  /*39c0*/  FFMA R90, R15, R84, R90 ;  /* 0x000000540f5a7223 */ /* 0x000fe2000000005a */
[----:B------:R-:W4:Y:S01]  /*39d0*/  LDS R36, [R11.X4+0x28b0] ;  /* 0x0028b0000b247984 */ /* 0x000f220000004800 */
[----:B------:R-:W-:-:S02]  /*39e0*/  FFMA R14, R8, R29, R14 ;  /* 0x0000001d080e7223 */ /* 0x000fc4000000000e */
[-C--:B------:R-:W-:Y:S02]  /*39f0*/  FFMA R60, R8, R37.reuse, R60 ;  /* 0x00000025083c7223 */ /* 0x080fe4000000003c */
[C---:B------:R-:W-:Y:S02]  /*3a00*/  FFMA R65, R10.reuse, R37, R65 ;  /* 0x000000250a417223 */ /* 0x040fe40000000041 */
[C---:B------:R-:W-:Y:S02]  /*3a10*/  FFMA R73, R10.reuse, R73, R72 ;  /* 0x000000490a497223 */ /* 0x040fe40000000048 */
[C---:B------:R-:W-:Y:S02]  /*3a20*/  FFMA R85, R10.reuse, R85, R90 ;  /* 0x000000550a557223 */ /* 0x040fe4000000005a */
[----:B------:R-:W-:Y:S02]  /*3a30*/  FFMA R21, R10, R21, R92 ;  /* 0x000000150a157223 */ /* 0x000fe4000000005c */
[----:B------:R-:W-:-:S02]  /*3a40*/  FFMA R93, R107, R74, R93 ;  /* 0x0000004a6b5d7223 */ /* 0x000fc4000000005d */
[C---:B------:R-:W-:Y:S02]  /*3a50*/  FFMA R40, R107.reuse, R18, R99 ;  /* 0x000000126b287223 */ /* 0x040fe40000000063 */
[C---:B------:R-:W-:Y:S02]  /*3a60*/  FFMA R101, R107.reuse, R22, R101 ;  /* 0x000000166b657223 */ /* 0x040fe40000000065 */
[----:B------:R-:W-:Y:S02]  /*3a70*/  FFMA R103, R107, R26, R103 ;  /* 0x0000001a6b677223 */ /* 0x000fe40000000067 */
[-C--:B--2---:R-:W-:Y:S02]  /*3a80*/  FFMA R61, R13, R56.reuse, R61 ;  /* 0x000000380d3d7223 */ /* 0x084fe4000000003d */
[----:B------:R-:W-:Y:S02]  /*3a90*/  FFMA R67, R15, R56, R67 ;  /* 0x000000380f437223 */ /* 0x000fe40000000043 */
[----:B---3--:R-:W-:-:S02]  /*3aa0*/  FFMA R62, R13, R44, R62 ;  /* 0x0000002c0d3e7223 */ /* 0x008fc4000000003e */
[----:B------:R-:W-:Y:S02]  /*3ab0*/  FFMA R66, R15, R44, R66 ;  /* 0x0000002c0f427223 */ /* 0x000fe40000000042 */
[C---:B------:R-:W-:Y:S02]  /*3ac0*/  FFMA R61, R8.reuse, R57, R61 ;  /* 0x00000039083d7223 */ /* 0x040fe4000000003d */
[C---:B------:R-:W-:Y:S02]  /*3ad0*/  FFMA R62, R8.reuse, R45, R62 ;  /* 0x0000002d083e7223 */ /* 0x040fe4000000003e */
[-C--:B0-----:R-:W-:Y:S02]  /*3ae0*/  FFMA R64, R13, R48.reuse, R64 ;  /* 0x000000300d407223 */ /* 0x081fe40000000040 */
[----:B------:R-:W-:Y:S01]  /*3af0*/  FFMA R88, R15, R48, R88 ;  /* 0x000000300f587223 */ /* 0x000fe20000000058 */
[----:B------:R-:W-:Y:S01]  /*3b00*/  LDS R13, [R11.X4+0x2a00] ;  /* 0x002a00000b0d7984 */ /* 0x000fe20000004800 */
[----:B------:R-:W-:-:S02]  /*3b10*/  FFMA R64, R8, R49, R64 ;  /* 0x0000003108407223 */ /* 0x000fc40000000040 */
[C---:B------:R-:W-:Y:S01]  /*3b20*/  FFMA R88, R10.reuse, R49, R88 ;  /* 0x000000310a587223 */ /* 0x040fe20000000058 */
[----:B------:R-:W-:Y:S01]  /*3b30*/  LDS R15, [R11.X4+0x2a70] ;  /* 0x002a70000b0f7984 */ /* 0x000fe20000004800 */
        /* <DEDUP_REMOVED lines=14> */
[----:B------:R-:W-:Y:S02]  /*3c20*/  FFMA R107, R107, R50, R64 ;  /* 0x000000326b6b7223 */ /* 0x000fe40000000040 */
[----:B------:R-:W-:Y:S02]  /*3c30*/  FFMA R29, R10, R29, R63 ;  /* 0x0000001d0a1d7223 */ /* 0x000fe4000000003f */
[C---:B------:R-:W-:Y:S01]  /*3c40*/  FFMA R33, R53.reuse, R34, R33 ;  /* 0x0000002235217223 */ /* 0x040fe20000000021 */
[----:B------:R-:W0:Y:S01]  /*3c50*/  LDS.128 R60, [R12+0x3860] ;  /* 0x003860000c3c7984 */ /* 0x000e220000000c00 */
[----:B------:R-:W-:-:S02]  /*3c60*/  FFMA R50, R53, R50, R88 ;  /* 0x0000003235327223 */ /* 0x000fc40000000058 */
[C---:B------:R-:W-:Y:S01]  /*3c70*/  FFMA R34, R53.reuse, R38, R65 ;  /* 0x0000002635227223 */ /* 0x040fe20000000041 */
[----:B------:R-:W2:Y:S01]  /*3c80*/  LDS.128 R88, [R12+0x5860] ;  /* 0x005860000c587984 */ /* 0x000ea20000000c00 */
[C---:B------:R-:W-:Y:S02]  /*3c90*/  FFMA R58, R53.reuse, R58, R67 ;  /* 0x0000003a353a7223 */ /* 0x040fe40000000043 */
[C---:B------:R-:W-:Y:S01]  /*3ca0*/  FFMA R73, R53.reuse, R74, R73 ;  /* 0x0000004a35497223 */ /* 0x040fe20000000049 */
[----:B------:R-:W3:Y:S01]  /*3cb0*/  LDS.128 R64, [R12+0x38e0] ;  /* 0x0038e0000c407984 */ /* 0x000ee20000000c00 */
[C---:B------:R-:W-:Y:S02]  /*3cc0*/  FFMA R85, R53.reuse, R86, R85 ;  /* 0x0000005635557223 */ /* 0x040fe40000000055 */
[C---:B------:R-:W-:Y:S02]  /*3cd0*/  FFMA R17, R53.reuse, R18, R17 ;  /* 0x0000001235117223 */ /* 0x040fe40000000011 */
[----:B------:R-:W-:-:S02]  /*3ce0*/  FFMA R21, R53, R22, R21 ;  /* 0x0000001635157223 */ /* 0x000fc40000000015 */
[-C--:B-1----:R-:W-:Y:S02]  /*3cf0*/  FFMA R45, R28, R87.reuse, R45 ;  /* 0x000000571c2d7223 */ /* 0x082fe4000000002d */
[C---:B------:R-:W-:Y:S02]  /*3d00*/  FFMA R42, R53.reuse, R42, R41 ;  /* 0x0000002a352a7223 */ /* 0x040fe40000000029 */
[C---:B------:R-:W-:Y:S02]  /*3d10*/  FFMA R32, R53.reuse, R30, R29 ;  /* 0x0000001e35207223 */ /* 0x040fe4000000001d */
[C---:B------:R-:W-:Y:S02]  /*3d20*/  FFMA R52, R53.reuse, R46, R52 ;  /* 0x0000002e35347223 */ /* 0x040fe40000000034 */
[----:B----4-:R-:W-:Y:S02]  /*3d30*/  FFMA R87, R36, R87, R85 ;  /* 0x0000005724577223 */ /* 0x010fe40000000055 */
[----:B------:R-:W-:-:S02]  /*3d40*/  FFMA R54, R53, R54, R16 ;  /* 0x0000003635367223 */ /* 0x000fc40000000010 */
[C---:B------:R-:W-:Y:S02]  /*3d50*/  FFMA R46, R28.reuse, R75, R93 ;  /* 0x0000004b1c2e7223 */ /* 0x040fe4000000005d */
[C---:B------:R-:W-:Y:S01]  /*3d60*/  FFMA R40, R28.reuse, R19, R40 ;  /* 0x000000131c287223 */ /* 0x040fe20000000028 */
[----:B------:R-:W-:Y:S01]  /*3d70*/  LDS.128 R92, [R12+0x3a60] ;  /* 0x003a60000c5c7984 */ /* 0x000fe20000000c00 */
[C---:B------:R-:W-:Y:S02]  /*3d80*/  FFMA R41, R28.reuse, R23, R101 ;  /* 0x000000171c297223 */ /* 0x040fe40000000065 */
[----:B------:R-:W-:Y:S02]  /*3d90*/  FFMA R30, R28, R43, R20 ;  /* 0x0000002b1c1e7223 */ /* 0x000fe40000000014 */
[C---:B------:R-:W-:Y:S02]  /*3da0*/  FFMA R80, R36.reuse, R75, R73 ;  /* 0x0000004b24507223 */ /* 0x040fe40000000049 */
[C---:B------:R-:W-:Y:S01]  /*3db0*/  FFMA R85, R36.reuse, R19, R17 ;  /* 0x0000001324557223 */ /* 0x040fe20000000011 */
[----:B------:R-:W1:Y:S01]  /*3dc0*/  LDS.128 R72, [R12+0x3960] ;  /* 0x003960000c487984 */ /* 0x000e620000000c00 */
[----:B------:R-:W-:-:S02]  /*3dd0*/  FFMA R86, R36, R23, R21 ;  /* 0x0000001724567223 */ /* 0x000fc40000000015 */
[C---:B------:R-:W-:Y:S01]  /*3de0*/  FFMA R29, R28.reuse, R55, R24 ;  /* 0x000000371c1d7223 */ /* 0x040fe20000000018 */
[----:B------:R-:W4:Y:S01]  /*3df0*/  LDS.128 R16, [R12+0x5960] ;  /* 0x005960000c107984 */ /* 0x000f220000000c00 */
[C---:B------:R-:W-:Y:S02]  /*3e00*/  FFMA R14, R28.reuse, R31, R14 ;  /* 0x0000001f1c0e7223 */ /* 0x040fe4000000000e */
[C---:B------:R-:W-:Y:S01]  /*3e10*/  FFMA R24, R28.reuse, R39, R56 ;  /* 0x000000271c187223 */ /* 0x040fe20000000038 */
[----:B------:R-:W5:Y:S01]  /*3e20*/  LDS.128 R20, [R12+0x39e0] ;  /* 0x0039e0000c147984 */ /* 0x000f620000000c00 */
[-C--:B------:R-:W-:Y:S02]  /*3e30*/  FFMA R37, R28, R35.reuse, R37 ;  /* 0x000000231c257223 */ /* 0x080fe40000000025 */
[C---:B------:R-:W-:Y:S02]  /*3e40*/  FFMA R56, R36.reuse, R35, R33 ;  /* 0x0000002324387223 */ /* 0x040fe40000000021 */
[----:B------:R-:W-:-:S02]  /*3e50*/  FFMA R31, R36, R31, R32 ;  /* 0x0000001f241f7223 */ /* 0x000fc40000000020 */
[----:B------:R-:W-:Y:S02]  /*3e60*/  FFMA R39, R36, R39, R34 ;  /* 0x0000002724277223 */ /* 0x000fe40000000022 */
[----:B------:R-:W-:Y:S01]  /*3e70*/  FFMA R77, R10, R77, R76 ;  /* 0x0000004d0a4d7223 */ /* 0x000fe2000000004c */
[----:B------:R-:W1:Y:S01]  /*3e80*/  LDS.128 R32, [R12+0x59e0] ;  /* 0x0059e0000c207984 */ /* 0x000e620000000c00 */
[C---:B------:R-:W-:Y:S02]  /*3e90*/  FFMA R69, R53.reuse, R70, R69 ;  /* 0x0000004635457223 */ /* 0x040fe40000000045 */
[----:B------:R-:W-:Y:S01]  /*3ea0*/  FFMA R77, R53, R78, R77 ;  /* 0x0000004e354d7223 */ /* 0x000fe2000000004d */
[----:B------:R-:W1:Y:S01]  /*3eb0*/  LDS R10, [R11.X4+0x2c30] ;  /* 0x002c30000b0a7984 */ /* 0x000e620000004800 */
[C---:B------:R-:W-:Y:S02]  /*3ec0*/  FFMA R48, R28.reuse, R71, R48 ;  /* 0x000000471c307223 */ /* 0x040fe40000000030 */
[----:B------:R-:W-:-:S02]  /*3ed0*/  FFMA R49, R28, R79, R49 ;  /* 0x0000004f1c317223 */ /* 0x000fc40000000031 */
[C---:B------:R-:W-:Y:S02]  /*3ee0*/  FFMA R76, R36.reuse, R71, R69 ;  /* 0x00000047244c7223 */ /* 0x040fe40000000045 */
[----:B------:R-:W-:Y:S02]  /*3ef0*/  FFMA R77, R36, R79, R77 ;  /* 0x0000004f244d7223 */ /* 0x000fe4000000004d */
[C---:B------:R-:W-:Y:S02]  /*3f00*/  FFMA R81, R53.reuse, R82, R81 ;  /* 0x0000005235517223 */ /* 0x040fe40000000051 */
[----:B------:R-:W-:Y:S02]  /*3f10*/  FFMA R84, R53, R26, R25 ;  /* 0x0000001a35547223 */ /* 0x000fe40000000019 */
[----:B0-----:R-:W-:Y:S02]  /*3f20*/  FFMA R48, R60, R13, R48 ;  /* 0x0000000d3c307223 */ /* 0x001fe40000000030 */
[----:B--2---:R-:W-:-:S02]  /*3f30*/  FFMA R49, R13, R88, R49 ;  /* 0x000000580d317223 */ /* 0x004fc40000000031 */
[C---:B------:R-:W-:Y:S02]  /*3f40*/  FFMA R25, R28.reuse, R59, R57 ;  /* 0x0000003b1c197223 */ /* 0x040fe40000000039 */
[----:B------:R-:W-:Y:S02]  /*3f50*/  FFMA R26, R28, R47, R68 ;  /* 0x0000002f1c1a7223 */ /* 0x000fe40000000044 */
[-C--:B------:R-:W-:Y:S01]  /*3f60*/  FFMA R60, R60, R15.reuse, R76 ;  /* 0x0000000f3c3c7223 */ /* 0x080fe2000000004c */
[----:B------:R-:W0:Y:S01]  /*3f70*/  LDS.128 R68, [R12+0x58e0] ;  /* 0x0058e0000c447984 */ /* 0x000e220000000c00 */
[----:B------:R-:W-:Y:S02]  /*3f80*/  FFMA R88, R88, R15, R77 ;  /* 0x0000000f58587223 */ /* 0x000fe4000000004d */
[----:B---3--:R-:W-:Y:S01]  /*3f90*/  FFMA R46, R13, R64, R46 ;  /* 0x000000400d2e7223 */ /* 0x008fe2000000002e */
[----:B------:R-:W2:Y:S01]  /*3fa0*/  LDS.128 R76, [R12+0x5a60] ;  /* 0x005a60000c4c7984 */ /* 0x000ea20000000c00 */
[----:B------:R-:W-:-:S02]  /*3fb0*/  FFMA R44, R28, R83, R44 ;  /* 0x000000531c2c7223 */ /* 0x000fc4000000002c */
[----:B------:R-:W-:Y:S02]  /*3fc0*/  FFMA R57, R36, R83, R81 ;  /* 0x0000005324397223 */ /* 0x000fe40000000051 */
[----:B------:R-:W-:Y:S02]  /*3fd0*/  FFMA R64, R15, R64, R80 ;  /* 0x000000400f407223 */ /* 0x000fe40000000050 */
[----:B------:R-:W3:Y:S01]  /*3fe0*/  LDS.128 R80, [R12+0x3ae0] ;  /* 0x003ae0000c507984 */ /* 0x000ee20000000c00 */
[C---:B------:R-:W-:Y:S02]  /*3ff0*/  FFMA R38, R28.reuse, R27, R103 ;  /* 0x0000001b1c267223 */ /* 0x040fe40000000067 */
[----:B------:R-:W-:Y:S02]  /*4000*/  FFMA R28, R28, R51, R107 ;  /* 0x000000331c1c7223 */ /* 0x000fe4000000006b */
[----:B------:R-:W-:Y:S02]  /*4010*/  FFMA R84, R36, R27, R84 ;  /* 0x0000001b24547223 */ /* 0x000fe40000000054 */
[----:B-1----:R-:W-:-:S02]  /*4020*/  FFMA R45, R13, R72, R45 ;  /* 0x000000480d2d7223 */ /* 0x002fc4000000002d */
[----:B------:R-:W-:Y:S02]  /*4030*/  FFMA R87, R15, R72, R87 ;  /* 0x000000480f577223 */ /* 0x000fe40000000057 */
[-C--:B----4-:R-:W-:Y:S02]  /*4040*/  FFMA R40, R13, R16.reuse, R40 ;  /* 0x000000100d287223 */ /* 0x090fe40000000028 */
[----:B------:R-:W-:Y:S02]  /*4050*/  FFMA R85, R15, R16, R85 ;  /* 0x000000100f557223 */ /* 0x000fe40000000055 */
[-C--:B-----5:R-:W-:Y:S01]  /*4060*/  FFMA R107, R13, R20.reuse, R41 ;  /* 0x000000140d6b7223 */ /* 0x0a0fe20000000029 */
[----:B------:R-:W-:Y:S01]  /*4070*/  LDS R16, [R11.X4+0x2f40] ;  /* 0x002f40000b107984 */ /* 0x000fe20000004800 */
[----:B------:R-:W-:Y:S02]  /*4080*/  FFMA R86, R15, R20, R86 ;  /* 0x000000140f567223 */ /* 0x000fe40000000056 */
[----:B------:R-:W-:-:S02]  /*4090*/  FFMA R105, R8, R73, R45 ;  /* 0x0000004908697223 */ /* 0x000fc4000000002d */
[C---:B------:R-:W-:Y:S02]  /*40a0*/  FFMA R41, R8.reuse, R17, R40 ;  /* 0x0000001108297223 */ /* 0x040fe40000000028 */
[----:B------:R-:W-:Y:S02]  /*40b0*/  FFMA R107, R8, R21, R107 ;  /* 0x00000015086b7223 */ /* 0x000fe4000000006b */
[----:B------:R-:W-:Y:S02]  /*40c0*/  FFMA R38, R13, R32, R38 ;  /* 0x000000200d267223 */ /* 0x000fe40000000026 */
[C---:B------:R-:W-:Y:S02]  /*40d0*/  FFMA R73, R10.reuse, R73, R87 ;  /* 0x000000490a497223 */ /* 0x040fe40000000057 */
[C---:B------:R-:W-:Y:S02]  /*40e0*/  FFMA R17, R10.reuse, R17, R85 ;  /* 0x000000110a117223 */ /* 0x040fe40000000055 */
[----:B------:R-:W-:-:S02]  /*40f0*/  FFMA R21, R10, R21, R86 ;  /* 0x000000150a157223 */ /* 0x000fc40000000056 */
[----:B------:R-:W-:Y:S02]  /*4100*/  FFMA R32, R15, R32, R84 ;  /* 0x000000200f207223 */ /* 0x000fe40000000054 */
[----:B------:R-:W1:Y:S01]  /*4110*/  LDS.128 R84, [R12+0x5ae0] ;  /* 0x005ae0000c547984 */ /* 0x000e620000000c00 */
[C---:B------:R-:W-:Y:S02]  /*4120*/  FFMA R53, R36.reuse, R43, R42 ;  /* 0x0000002b24357223 */ /* 0x040fe4000000002a */
[----:B------:R-:W-:Y:S02]  /*4130*/  FFMA R43, R36, R55, R54 ;  /* 0x00000037242b7223 */ /* 0x000fe40000000036 */
[-C--:B0-----:R-:W-:Y:S02]  /*4140*/  FFMA R44, R13, R68.reuse, R44 ;  /* 0x000000440d2c7223 */ /* 0x081fe4000000002c */
[----:B------:R-:W-:Y:S02]  /*4150*/  FFMA R57, R15, R68, R57 ;  /* 0x000000440f397223 */ /* 0x000fe40000000039 */
[----:B------:R-:W-:-:S02]  /*4160*/  FFMA R109, R13, R92, R37 ;  /* 0x0000005c0d6d7223 */ /* 0x000fc40000000025 */
[----:B------:R-:W-:Y:S02]  /*4170*/  FFMA R56, R15, R92, R56 ;  /* 0x0000005c0f387223 */ /* 0x000fe40000000038 */
[-C--:B--2---:R-:W-:Y:S02]  /*4180*/  FFMA R30, R13, R76.reuse, R30 ;  /* 0x0000004c0d1e7223 */ /* 0x084fe4000000001e */
[C---:B------:R-:W-:Y:S02]  /*4190*/  FFMA R42, R36.reuse, R47, R52 ;  /* 0x0000002f242a7223 */ /* 0x040fe40000000034 */
[----:B------:R-:W-:Y:S02]  /*41a0*/  FFMA R76, R15, R76, R53 ;  /* 0x0000004c0f4c7223 */ /* 0x000fe40000000035 */
[----:B---3--:R-:W-:Y:S01]  /*41b0*/  FFMA R29, R13, R80, R29 ;  /* 0x000000500d1d7223 */ /* 0x008fe2000000001d */
[----:B------:R-:W0:Y:S01]  /*41c0*/  LDS.128 R52, [R12+0x5b60] ;  /* 0x005b60000c347984 */ /* 0x000e220000000c00 */
[----:B------:R-:W-:-:S02]  /*41d0*/  FFMA R27, R36, R59, R58 ;  /* 0x0000003b241b7223 */ /* 0x000fc4000000003a */
[----:B------:R-:W-:Y:S02]  /*41e0*/  FFMA R43, R15, R80, R43 ;  /* 0x000000500f2b7223 */ /* 0x000fe4000000002b */
[----:B------:R-:W-:Y:S02]  /*41f0*/  FFMA R36, R36, R51, R50 ;  /* 0x0000003324247223 */ /* 0x000fe40000000032 */
[C---:B------:R-:W-:Y:S02]  /*4200*/  FFMA R97, R8.reuse, R61, R48 ;  /* 0x0000003d08617223 */ /* 0x040fe40000000030 */
[C---:B------:R-:W-:Y:S02]  /*4210*/  FFMA R99, R8.reuse, R89, R49 ;  /* 0x0000005908637223 */ /* 0x040fe40000000031 */
[C---:B------:R-:W-:Y:S01]  /*4220*/  FFMA R103, R8.reuse, R69, R44 ;  /* 0x0000004508677223 */ /* 0x040fe2000000002c */
[----:B------:R-:W2:Y:S01]  /*4230*/  LDS.128 R48, [R12+0x3b60] ;  /* 0x003b60000c307984 */ /* 0x000ea20000000c00 */
[----:B------:R-:W-:-:S02]  /*4240*/  FFMA R109, R8, R93, R109 ;  /* 0x0000005d086d7223 */ /* 0x000fc4000000006d */
[C---:B------:R-:W-:Y:S02]  /*4250*/  FFMA R61, R10.reuse, R61, R60 ;  /* 0x0000003d0a3d7223 */ /* 0x040fe4000000003c */
[C---:B------:R-:W-:Y:S02]  /*4260*/  FFMA R69, R10.reuse, R69, R57 ;  /* 0x000000450a457223 */ /* 0x040fe40000000039 */
[----:B------:R-:W-:Y:S02]  /*4270*/  FFMA R93, R10, R93, R56 ;  /* 0x0000005d0a5d7223 */ /* 0x000fe40000000038 */
[C---:B------:R-:W-:Y:S01]  /*4280*/  FFMA R101, R8.reuse, R65, R46 ;  /* 0x0000004108657223 */ /* 0x040fe2000000002e */
[----:B------:R-:W3:Y:S01]  /*4290*/  LDS.128 R56, [R12+0x3be0] ;  /* 0x003be0000c387984 */ /* 0x000ee20000000c00 */
[-C--:B------:R-:W-:Y:S02]  /*42a0*/  FFMA R60, R8, R81.reuse, R29 ;  /* 0x00000051083c7223 */ /* 0x080fe4000000001d */
[----:B------:R-:W-:Y:S01]  /*42b0*/  FFMA R81, R10, R81, R43 ;  /* 0x000000510a517223 */ /* 0x000fe2000000002b */
[----:B------:R-:W4:Y:S01]  /*42c0*/  LDS.128 R44, [R12+0x5be0] ;  /* 0x005be0000c2c7984 */ /* 0x000f220000000c00 */
[----:B-1----:R-:W-:-:S02]  /*42d0*/  FFMA R14, R13, R84, R14 ;  /* 0x000000540d0e7223 */ /* 0x002fc4000000000e */
[----:B------:R-:W-:Y:S01]  /*42e0*/  FFMA R31, R15, R84, R31 ;  /* 0x000000540f1f7223 */ /* 0x000fe2000000001f */
[----:B------:R-:W1:Y:S01]  /*42f0*/  LDS R29, [R11.X4+0x2df0] ;  /* 0x002df0000b1d7984 */ /* 0x000e620000004800 */
[-C--:B------:R-:W-:Y:S02]  /*4300*/  FFMA R30, R8, R77.reuse, R30 ;  /* 0x0000004d081e7223 */ /* 0x080fe4000000001e */
[----:B------:R-:W-:Y:S01]  /*4310*/  FFMA R77, R10, R77, R76 ;  /* 0x0000004d0a4d7223 */ /* 0x000fe2000000004c */
[----:B------:R-:W5:Y:S01]  /*4320*/  LDS R43, [R11.X4+0x2d80] ;  /* 0x002d80000b2b7984 */ /* 0x000f620000004800 */
[----:B------:R-:W-:Y:S02]  /*4330*/  FFMA R14, R8, R85, R14 ;  /* 0x00000055080e7223 */ /* 0x000fe4000000000e */
[C---:B------:R-:W-:Y:S01]  /*4340*/  FFMA R89, R10.reuse, R89, R88 ;  /* 0x000000590a597223 */ /* 0x040fe20000000058 */
[----:B------:R-:W5:Y:S01]  /*4350*/  LDS R84, [R11.X4+0x2fb0] ;  /* 0x002fb0000b547984 */ /* 0x000f620000004800 */
[----:B------:R-:W-:-:S02]  /*4360*/  FFMA R85, R10, R85, R31 ;  /* 0x000000550a557223 */ /* 0x000fc4000000001f */
[-C--:B0-----:R-:W-:Y:S02]  /*4370*/  FFMA R27, R15, R52.reuse, R27 ;  /* 0x000000340f1b7223 */ /* 0x081fe4000000001b */
[----:B------:R-:W-:Y:S02]  /*4380*/  FFMA R25, R13, R52, R25 ;  /* 0x000000340d197223 */ /* 0x000fe40000000019 */
[-C--:B------:R-:W-:Y:S02]  /*4390*/  FFMA R27, R10, R53.reuse, R27 ;  /* 0x000000350a1b7223 */ /* 0x080fe4000000001b */
[----:B------:R-:W-:Y:S02]  /*43a0*/  FFMA R25, R8, R53, R25 ;  /* 0x0000003508197223 */ /* 0x000fe40000000019 */
[----:B------:R-:W-:Y:S02]  /*43b0*/  FFMA R65, R10, R65, R64 ;  /* 0x000000410a417223 */ /* 0x000fe40000000040 */
[----:B------:R-:W-:-:S02]  /*43c0*/  FFMA R37, R8, R33, R38 ;  /* 0x0000002108257223 */ /* 0x000fc40000000026 */
[-C--:B--2---:R-:W-:Y:S02]  /*43d0*/  FFMA R24, R13, R48.reuse, R24 ;  /* 0x000000300d187223 */ /* 0x084fe40000000018 */
[----:B------:R-:W-:Y:S02]  /*43e0*/  FFMA R39, R15, R48, R39 ;  /* 0x000000300f277223 */ /* 0x000fe40000000027 */
[----:B------:R-:W-:Y:S01]  /*43f0*/  FFMA R31, R8, R49, R24 ;  /* 0x00000031081f7223 */ /* 0x000fe20000000018 */
[----:B------:R-:W-:Y:S01]  /*4400*/  LDS R48, [R11.X4+0x3330] ;  /* 0x003330000b307984 */ /* 0x000fe20000004800 */
[C---:B------:R-:W-:Y:S02]  /*4410*/  FFMA R33, R10.reuse, R33, R32 ;  /* 0x000000210a217223 */ /* 0x040fe40000000020 */
[----:B------:R-:W-:Y:S02]  /*4420*/  FFMA R39, R10, R49, R39 ;  /* 0x000000310a277223 */ /* 0x000fe40000000027 */
[-C--:B---3--:R-:W-:Y:S01]  /*4430*/  FFMA R26, R13, R56.reuse, R26 ;  /* 0x000000380d1a7223 */ /* 0x088fe2000000001a */
[----:B------:R-:W-:Y:S01]  /*4440*/  LDS R49, [R11.X4+0x3480] ;  /* 0x003480000b317984 */ /* 0x000fe20000004800 */
[----:B------:R-:W-:-:S02]  /*4450*/  FFMA R42, R15, R56, R42 ;  /* 0x000000380f2a7223 */ /* 0x000fc4000000002a */
[----:B----4-:R-:W-:Y:S02]  /*4460*/  FFMA R28, R13, R44, R28 ;  /* 0x0000002c0d1c7223 */ /* 0x010fe4000000001c */
[----:B------:R-:W-:Y:S02]  /*4470*/  FFMA R26, R8, R57, R26 ;  /* 0x00000039081a7223 */ /* 0x000fe4000000001a */
[C---:B-1----:R-:W-:Y:S02]  /*4480*/  FFMA R69, R29.reuse, R70, R69 ;  /* 0x000000461d457223 */ /* 0x042fe40000000045 */
[----:B------:R-:W-:Y:S02]  /*4490*/  FFMA R21, R29, R22, R21 ;  /* 0x000000161d157223 */ /* 0x000fe40000000015 */
[C---:B-----5:R-:W-:Y:S02]  /*44a0*/  FFMA R103, R43.reuse, R70, R103 ;  /* 0x000000462b677223 */ /* 0x060fe40000000067 */
[----:B------:R-:W-:-:S02]  /*44b0*/  FFMA R52, R43, R22, R107 ;  /* 0x000000162b347223 */ /* 0x000fc4000000006b */
[C---:B------:R-:W-:Y:S02]  /*44c0*/  FFMA R24, R43.reuse, R78, R30 ;  /* 0x0000004e2b187223 */ /* 0x040fe4000000001e */
[----:B------:R-:W-:Y:S02]  /*44d0*/  FFMA R20, R43, R86, R14 ;  /* 0x000000562b147223 */ /* 0x000fe4000000000e */
[C---:B------:R-:W-:Y:S01]  /*44e0*/  FFMA R77, R29.reuse, R78, R77 ;  /* 0x0000004e1d4d7223 */ /* 0x040fe2000000004d */
[----:B------:R-:W-:Y:S01]  /*44f0*/  LDS R14, [R11.X4+0x32c0] ;  /* 0x0032c0000b0e7984 */ /* 0x000fe20000004800 */
[----:B------:R-:W-:Y:S02]  /*4500*/  FFMA R22, R29, R54, R27 ;  /* 0x000000361d167223 */ /* 0x000fe4000000001b */
[----:B------:R-:W-:Y:S02]  /*4510*/  FFMA R36, R15, R44, R36 ;  /* 0x0000002c0f247223 */ /* 0x000fe40000000024 */
[----:B------:R-:W-:Y:S01]  /*4520*/  FFMA R28, R8, R45, R28 ;  /* 0x0000002d081c7223 */ /* 0x000fe2000000001c */
[----:B------:R-:W-:Y:S01]  /*4530*/  LDS R15, [R11.X4+0x3170] ;  /* 0x003170000b0f7984 */ /* 0x000fe20000004800 */
[----:B------:R-:W-:-:S02]  /*4540*/  FFMA R99, R43, R90, R99 ;  /* 0x0000005a2b637223 */ /* 0x000fc40000000063 */
[C---:B------:R-:W-:Y:S01]  /*4550*/  FFMA R90, R29.reuse, R90, R89 ;  /* 0x0000005a1d5a7223 */ /* 0x040fe20000000059 */
[----:B------:R-:W-:Y:S01]  /*4560*/  LDS R8, [R11.X4+0x3640] ;  /* 0x003640000b087984 */ /* 0x000fe20000004800 */
[----:B------:R-:W-:Y:S02]  /*4570*/  FFMA R32, R29, R74, R73 ;  /* 0x0000004a1d207223 */ /* 0x000fe40000000049 */
[-C--:B------:R-:W-:Y:S01]  /*4580*/  FFMA R103, R16, R71.reuse, R103 ;  /* 0x0000004710677223 */ /* 0x080fe20000000067 */
[----:B------:R-:W-:Y:S01]  /*4590*/  LDS R89, [R11.X4+0x3100] ;  /* 0x003100000b597984 */ /* 0x000fe20000004800 */
[----:B------:R-:W-:Y:S02]  /*45a0*/  FFMA R44, R84, R71, R69 ;  /* 0x00000047542c7223 */ /* 0x000fe40000000045 */
[----:B------:R-:W-:Y:S01]  /*45b0*/  FFMA R13, R43, R54, R25 ;  /* 0x000000362b0d7223 */ /* 0x000fe20000000019 */
[----:B------:R-:W0:Y:S01]  /*45c0*/  LDS.128 R68, [R12+0x39f0] ;  /* 0x0039f0000c447984 */ /* 0x000e220000000c00 */
[----:B------:R-:W-:-:S02]  /*45d0*/  FFMA R73, R16, R79, R24 ;  /* 0x0000004f10497223 */ /* 0x000fc40000000018 */
[C---:B------:R-:W-:Y:S02]  /*45e0*/  FFMA R97, R43.reuse, R62, R97 ;  /* 0x0000003e2b617223 */ /* 0x040fe40000000061 */
[C---:B------:R-:W-:Y:S02]  /*45f0*/  FFMA R101, R43.reuse, R66, R101 ;  /* 0x000000422b657223 */ /* 0x040fe40000000065 */
[----:B------:R-:W-:Y:S02]  /*4600*/  FFMA R25, R43, R58, R26 ;  /* 0x0000003a2b197223 */ /* 0x000fe4000000001a */
[----:B------:R-:W-:Y:S02]  /*4610*/  FFMA R65, R29, R66, R65 ;  /* 0x000000421d417223 */ /* 0x000fe40000000041 */
[----:B------:R-:W-:Y:S02]  /*4620*/  FFMA R79, R84, R79, R77 ;  /* 0x0000004f544f7223 */ /* 0x000fe4000000004d */
[----:B------:R-:W-:-:S02]  /*4630*/  FFMA R53, R43, R18, R41 ;  /* 0x000000122b357223 */ /* 0x000fc40000000029 */
[----:B------:R-:W-:Y:S02]  /*4640*/  FFMA R26, R43, R46, R28 ;  /* 0x0000002e2b1a7223 */ /* 0x000fe4000000001c */
[C---:B------:R-:W-:Y:S02]  /*4650*/  FFMA R61, R29.reuse, R62, R61 ;  /* 0x0000003e1d3d7223 */ /* 0x040fe4000000003d */
[----:B------:R-:W-:Y:S02]  /*4660*/  FFMA R17, R29, R18, R17 ;  /* 0x000000121d117223 */ /* 0x000fe40000000011 */
[C---:B------:R-:W-:Y:S02]  /*4670*/  FFMA R52, R16.reuse, R23, R52 ;  /* 0x0000001710347223 */ /* 0x040fe40000000034 */
[----:B------:R-:W-:Y:S02]  /*4680*/  FFMA R66, R16, R87, R20 ;  /* 0x0000005710427223 */ /* 0x000fe40000000014 */
[----:B------:R-:W-:-:S02]  /*4690*/  FFMA R76, R84, R23, R21 ;  /* 0x00000017544c7223 */ /* 0x000fc40000000015 */
[----:B------:R-:W-:Y:S02]  /*46a0*/  FFMA R77, R84, R55, R22 ;  /* 0x00000037544d7223 */ /* 0x000fe40000000016 */
[C---:B------:R-:W-:Y:S01]  /*46b0*/  FFMA R42, R10.reuse, R57, R42 ;  /* 0x000000390a2a7223 */ /* 0x040fe2000000002a */
[----:B------:R-:W1:Y:S01]  /*46c0*/  LDS.128 R20, [R12+0x5970] ;  /* 0x005970000c147984 */ /* 0x000e620000000c00 */
[----:B------:R-:W-:Y:S02]  /*46d0*/  FFMA R36, R10, R45, R36 ;  /* 0x0000002d0a247223 */ /* 0x000fe40000000024 */
[----:B------:R-:W-:Y:S01]  /*46e0*/  FFMA R105, R43, R74, R105 ;  /* 0x0000004a2b697223 */ /* 0x000fe20000000069 */
[----:B------:R-:W-:Y:S01]  /*46f0*/  LDS R10, [R11.X4+0x36b0] ;  /* 0x0036b0000b0a7984 */ /* 0x000fe20000004800 */
[C---:B------:R-:W-:Y:S02]  /*4700*/  FFMA R33, R29.reuse, R34, R33 ;  /* 0x000000221d217223 */ /* 0x040fe40000000021 */
[----:B------:R-:W-:-:S02]  /*4710*/  FFMA R18, R29, R50, R39 ;  /* 0x000000321d127223 */ /* 0x000fc40000000027 */
[C---:B------:R-:W-:Y:S02]  /*4720*/  FFMA R72, R43.reuse, R34, R37 ;  /* 0x000000222b487223 */ /* 0x040fe40000000025 */
[C---:B------:R-:W-:Y:S02]  /*4730*/  FFMA R109, R43.reuse, R94, R109 ;  /* 0x0000005e2b6d7223 */ /* 0x040fe4000000006d */
[C---:B------:R-:W-:Y:S02]  /*4740*/  FFMA R60, R43.reuse, R82, R60 ;  /* 0x000000522b3c7223 */ /* 0x040fe4000000003c */
[----:B------:R-:W-:Y:S02]  /*4750*/  FFMA R56, R43, R50, R31 ;  /* 0x000000322b387223 */ /* 0x000fe4000000001f */
[----:B------:R-:W-:Y:S02]  /*4760*/  FFMA R86, R29, R86, R85 ;  /* 0x000000561d567223 */ /* 0x000fe40000000055 */
[-C--:B------:R-:W-:Y:S01]  /*4770*/  FFMA R97, R16, R63.reuse, R97 ;  /* 0x0000003f10617223 */ /* 0x080fe20000000061 */
[----:B------:R2:W-:Y:S01]  /*4780*/  LDS R85, [R11.X4+0x34f0] ;  /* 0x0034f0000b557984 */ /* 0x0005e20000004800 */
[----:B------:R-:W-:-:S02]  /*4790*/  FFMA R63, R84, R63, R61 ;  /* 0x0000003f543f7223 */ /* 0x000fc4000000003d */
[C---:B------:R-:W-:Y:S02]  /*47a0*/  FFMA R93, R29.reuse, R94, R93 ;  /* 0x0000005e1d5d7223 */ /* 0x040fe4000000005d */
[C---:B------:R-:W-:Y:S02]  /*47b0*/  FFMA R81, R29.reuse, R82, R81 ;  /* 0x000000521d517223 */ /* 0x040fe40000000051 */
[C---:B------:R-:W-:Y:S02]  /*47c0*/  FFMA R45, R29.reuse, R58, R42 ;  /* 0x0000003a1d2d7223 */ /* 0x040fe4000000002a */
[----:B------:R-:W-:Y:S01]  /*47d0*/  FFMA R46, R29, R46, R36 ;  /* 0x0000002e1d2e7223 */ /* 0x000fe20000000024 */
[----:B------:R-:W-:Y:S01]  /*47e0*/  LDS.128 R40, [R12+0x3870] ;  /* 0x003870000c287984 */ /* 0x000fe20000000c00 */
[C---:B------:R-:W-:Y:S02]  /*47f0*/  FFMA R101, R16.reuse, R67, R101 ;  /* 0x0000004310657223 */ /* 0x040fe40000000065 */
[C---:B------:R-:W-:Y:S01]  /*4800*/  FFMA R54, R16.reuse, R75, R105 ;  /* 0x0000004b10367223 */ /* 0x040fe20000000069 */
[----:B------:R-:W3:Y:S01]  /*4810*/  LDS.128 R28, [R12+0x38f0] ;  /* 0x0038f0000c1c7984 */ /* 0x000ee20000000c00 */
[----:B------:R-:W-:-:S02]  /*4820*/  FFMA R50, R16, R59, R25 ;  /* 0x0000003b10327223 */ /* 0x000fc40000000019 */
[----:B--2---:R-:W-:Y:S01]  /*4830*/  FFMA R11, R16, R47, R26 ;  /* 0x0000002f100b7223 */ /* 0x004fe2000000001a */
[----:B------:R-:W-:Y:S01]  /*4840*/  LDS.128 R36, [R12+0x5870] ;  /* 0x005870000c247984 */ /* 0x000fe20000000c00 */
[C---:B------:R-:W-:Y:S02]  /*4850*/  FFMA R65, R84.reuse, R67, R65 ;  /* 0x0000004354417223 */ /* 0x040fe40000000041 */
[----:B------:R-:W-:Y:S01]  /*4860*/  FFMA R61, R84, R75, R32 ;  /* 0x0000004b543d7223 */ /* 0x000fe20000000020 */
[----:B------:R-:W2:Y:S01]  /*4870*/  LDS.128 R24, [R12+0x58f0] ;  /* 0x0058f0000c187984 */ /* 0x000ea20000000c00 */
[C---:B------:R-:W-:Y:S02]  /*4880*/  FFMA R99, R16.reuse, R91, R99 ;  /* 0x0000005b10637223 */ /* 0x040fe40000000063 */
[C---:B------:R-:W-:Y:S02]  /*4890*/  FFMA R53, R16.reuse, R19, R53 ;  /* 0x0000001310357223 */ /* 0x040fe40000000035 */
[----:B------:R-:W-:-:S02]  /*48a0*/  FFMA R72, R16, R35, R72 ;  /* 0x0000002310487223 */ /* 0x000fc40000000048 */
[C---:B------:R-:W-:Y:S02]  /*48b0*/  FFMA R74, R16.reuse, R95, R109 ;  /* 0x0000005f104a7223 */ /* 0x040fe4000000006d */
[C---:B------:R-:W-:Y:S02]  /*48c0*/  FFMA R60, R16.reuse, R83, R60 ;  /* 0x00000053103c7223 */ /* 0x040fe4000000003c */
[C---:B------:R-:W-:Y:S02]  /*48d0*/  FFMA R56, R16.reuse, R51, R56 ;  /* 0x0000003310387223 */ /* 0x040fe40000000038 */
[----:B------:R-:W-:Y:S02]  /*48e0*/  FFMA R58, R16, R55, R13 ;  /* 0x00000037103a7223 */ /* 0x000fe4000000000d */
[C---:B------:R-:W-:Y:S02]  /*48f0*/  FFMA R78, R84.reuse, R19, R17 ;  /* 0x00000013544e7223 */ /* 0x040fe40000000011 */
[----:B------:R-:W-:-:S02]  /*4900*/  FFMA R75, R84, R35, R33 ;  /* 0x00000023544b7223 */ /* 0x000fc40000000021 */
[----:B------:R-:W-:Y:S01]  /*4910*/  FFMA R67, R84, R51, R18 ;  /* 0x0000003354437223 */ /* 0x000fe20000000012 */
[----:B------:R-:W4:Y:S01]  /*4920*/  LDS.128 R32, [R12+0x3970] ;  /* 0x003970000c207984 */ /* 0x000f220000000c00 */
[C---:B0-----:R-:W-:Y:S02]  /*4930*/  FFMA R52, R89.reuse, R68, R52 ;  /* 0x0000004459347223 */ /* 0x041fe40000000034 */
[-C--:B-1----:R-:W-:Y:S01]  /*4940*/  FFMA R53, R89, R20.reuse, R53 ;  /* 0x0000001459357223 */ /* 0x082fe20000000035 */
[----:B------:R-:W0:Y:S01]  /*4950*/  LDS.128 R16, [R12+0x59f0] ;  /* 0x0059f0000c107984 */ /* 0x000e220000000c00 */
[----:B------:R-:W-:Y:S02]  /*4960*/  FFMA R78, R15, R20, R78 ;  /* 0x000000140f4e7223 */ /* 0x000fe4000000004e */
[----:B------:R-:W-:Y:S02]  /*4970*/  FFMA R20, R14, R69, R52 ;  /* 0x000000450e147223 */ /* 0x000fe40000000034 */
[----:B------:R-:W-:-:S02]  /*4980*/  FFMA R90, R84, R91, R90 ;  /* 0x0000005b545a7223 */ /* 0x000fc4000000005a */
[-C--:B------:R-:W-:Y:S02]  /*4990*/  FFMA R53, R14, R21.reuse, R53 ;  /* 0x000000150e357223 */ /* 0x080fe40000000035 */
[----:B------:R-:W-:Y:S02]  /*49a0*/  FFMA R78, R48, R21, R78 ;  /* 0x00000015304e7223 */ /* 0x000fe4000000004e */
[----:B---3--:R-:W-:Y:S02]  /*49b0*/  FFMA R101, R89, R28, R101 ;  /* 0x0000001c59657223 */ /* 0x008fe40000000065 */
[----:B------:R-:W-:Y:S02]  /*49c0*/  FFMA R21, R49, R70, R20 ;  /* 0x0000004631157223 */ /* 0x000fe40000000014 */
[----:B------:R-:W-:Y:S02]  /*49d0*/  FFMA R97, R40, R89, R97 ;  /* 0x0000005928617223 */ /* 0x000fe40000000061 */
[----:B--2---:R-:W-:-:S02]  /*49e0*/  FFMA R103, R89, R24, R103 ;  /* 0x0000001859677223 */ /* 0x004fc40000000067 */
[-C--:B------:R-:W-:Y:S02]  /*49f0*/  FFMA R63, R40, R15.reuse, R63 ;  /* 0x0000000f283f7223 */ /* 0x080fe4000000003f */
[----:B------:R-:W-:Y:S02]  /*4a00*/  FFMA R99, R89, R36, R99 ;  /* 0x0000002459637223 */ /* 0x000fe40000000063 */
[----:B------:R-:W-:Y:S02]  /*4a10*/  FFMA R90, R36, R15, R90 ;  /* 0x0000000f245a7223 */ /* 0x000fe4000000005a */
[C---:B------:R-:W-:Y:S02]  /*4a20*/  FFMA R65, R15.reuse, R28, R65 ;  /* 0x0000001c0f417223 */ /* 0x040fe40000000041 */
[----:B------:R-:W-:Y:S02]  /*4a30*/  FFMA R44, R15, R24, R44 ;  /* 0x000000180f2c7223 */ /* 0x000fe4000000002c */
[----:B------:R-:W-:-:S02]  /*4a40*/  FFMA R101, R14, R29, R101 ;  /* 0x0000001d0e657223 */ /* 0x000fc40000000065 */
[C---:B------:R-:W-:Y:S02]  /*4a50*/  FFMA R103, R14.reuse, R25, R103 ;  /* 0x000000190e677223 */ /* 0x040fe40000000067 */
[-C--:B------:R-:W-:Y:S02]  /*4a60*/  FFMA R97, R14, R41.reuse, R97 ;  /* 0x000000290e617223 */ /* 0x080fe40000000061 */
[----:B------:R-:W-:Y:S02]  /*4a70*/  FFMA R63, R48, R41, R63 ;  /* 0x00000029303f7223 */ /* 0x000fe4000000003f */
[-C--:B----4-:R-:W-:Y:S02]  /*4a80*/  FFMA R54, R89, R32.reuse, R54 ;  /* 0x0000002059367223 */ /* 0x090fe40000000036 */
[----:B------:R-:W-:Y:S02]  /*4a90*/  FFMA R61, R15, R32, R61 ;  /* 0x000000200f3d7223 */ /* 0x000fe4000000003d */
[----:B0-----:R-:W-:-:S02]  /*4aa0*/  FFMA R20, R89, R16, R72 ;  /* 0x0000001059147223 */ /* 0x001fc40000000048 */
[----:B------:R-:W-:Y:S02]  /*4ab0*/  FFMA R75, R15, R16, R75 ;  /* 0x000000100f4b7223 */ /* 0x000fe4000000004b */
[-C--:B------:R-:W-:Y:S02]  /*4ac0*/  FFMA R99, R14, R37.reuse, R99 ;  /* 0x000000250e637223 */ /* 0x080fe40000000063 */
[C---:B------:R-:W-:Y:S02]  /*4ad0*/  FFMA R90, R48.reuse, R37, R90 ;  /* 0x00000025305a7223 */ /* 0x040fe4000000005a */
[C---:B------:R-:W-:Y:S02]  /*4ae0*/  FFMA R29, R48.reuse, R29, R65 ;  /* 0x0000001d301d7223 */ /* 0x040fe40000000041 */
[----:B------:R-:W-:Y:S02]  /*4af0*/  FFMA R25, R48, R25, R44 ;  /* 0x0000001930197223 */ /* 0x000fe4000000002c */
[----:B------:R-:W-:-:S02]  /*4b00*/  FFMA R54, R14, R33, R54 ;  /* 0x000000210e367223 */ /* 0x000fc40000000036 */
[----:B------:R-:W-:Y:S02]  /*4b10*/  FFMA R76, R15, R68, R76 ;  /* 0x000000440f4c7223 */ /* 0x000fe4000000004c */
[----:B------:R-:W-:Y:S02]  /*4b20*/  FFMA R20, R14, R17, R20 ;  /* 0x000000110e147223 */ /* 0x000fe40000000014 */
[C---:B------:R-:W-:Y:S02]  /*4b30*/  FFMA R33, R48.reuse, R33, R61 ;  /* 0x0000002130217223 */ /* 0x040fe4000000003d */
[----:B------:R-:W-:Y:S02]  /*4b40*/  FFMA R75, R48, R17, R75 ;  /* 0x00000011304b7223 */ /* 0x000fe4000000004b */
[-C--:B------:R-:W-:Y:S02]  /*4b50*/  FFMA R97, R49, R42.reuse, R97 ;  /* 0x0000002a31617223 */ /* 0x080fe40000000061 */
[----:B------:R-:W-:-:S02]  /*4b60*/  FFMA R63, R85, R42, R63 ;  /* 0x0000002a553f7223 */ /* 0x000fc4000000003f */
[-C--:B------:R-:W-:Y:S02]  /*4b70*/  FFMA R99, R49, R38.reuse, R99 ;  /* 0x0000002631637223 */ /* 0x080fe40000000063 */
[C---:B------:R-:W-:Y:S02]  /*4b80*/  FFMA R90, R85.reuse, R38, R90 ;  /* 0x00000026555a7223 */ /* 0x040fe4000000005a */
[C---:B------:R-:W-:Y:S02]  /*4b90*/  FFMA R29, R85.reuse, R30, R29 ;  /* 0x0000001e551d7223 */ /* 0x040fe4000000001d */
[----:B------:R-:W-:Y:S02]  /*4ba0*/  FFMA R25, R85, R26, R25 ;  /* 0x0000001a55197223 */ /* 0x000fe40000000019 */
[----:B------:R-:W-:Y:S02]  /*4bb0*/  FFMA R76, R48, R69, R76 ;  /* 0x00000045304c7223 */ /* 0x000fe4000000004c */
[----:B------:R-:W-:-:S02]  /*4bc0*/  FFMA R20, R49, R18, R20 ;  /* 0x0000001231147223 */ /* 0x000fc40000000014 */
[C---:B------:R-:W-:Y:S02]  /*4bd0*/  FFMA R101, R49.reuse, R30, R101 ;  /* 0x0000001e31657223 */ /* 0x040fe40000000065 */
[C---:B------:R-:W-:Y:S02]  /*4be0*/  FFMA R103, R49.reuse, R26, R103 ;  /* 0x0000001a31677223 */ /* 0x040fe40000000067 */
[-C--:B------:R-:W-:Y:S02]  /*4bf0*/  FFMA R54, R49, R34.reuse, R54 ;  /* 0x0000002231367223 */ /* 0x080fe40000000036 */
[----:B------:R-:W-:Y:S02]  /*4c00*/  FFMA R33, R85, R34, R33 ;  /* 0x0000002255217223 */ /* 0x000fe40000000021 */
[-C--:B------:R-:W-:Y:S02]  /*4c10*/  FFMA R53, R49, R22.reuse, R53 ;  /* 0x0000001631357223 */ /* 0x080fe40000000035 */
[----:B------:R-:W-:-:S02]  /*4c20*/  FFMA R78, R85, R22, R78 ;  /* 0x00000016554e7223 */ /* 0x000fc4000000004e */
[C---:B------:R-:W-:Y:S02]  /*4c30*/  FFMA R95, R84.reuse, R95, R93 ;  /* 0x0000005f545f7223 */ /* 0x040fe4000000005d */
[C---:B------:R-:W-:Y:S02]  /*4c40*/  FFMA R83, R84.reuse, R83, R81 ;  /* 0x0000005354537223 */ /* 0x040fe40000000051 */
[C---:B------:R-:W-:Y:S02]  /*4c50*/  FFMA R87, R84.reuse, R87, R86 ;  /* 0x0000005754577223 */ /* 0x040fe40000000056 */
[C---:B------:R-:W-:Y:S02]  /*4c60*/  FFMA R51, R84.reuse, R59, R45 ;  /* 0x0000003b54337223 */ /* 0x040fe4000000002d */
[----:B------:R-:W-:Y:S02]  /*4c70*/  FFMA R75, R85, R18, R75 ;  /* 0x00000012554b7223 */ /* 0x000fe4000000004b */
[----:B------:R-:W-:-:S02]  /*4c80*/  FFMA R84, R84, R47, R46 ;  /* 0x0000002f54547223 */ /* 0x000fc4000000002e */
[-C--:B------:R-:W-:Y:S01]  /*4c90*/  FFMA R57, R8, R43.reuse, R97 ;  /* 0x0000002b08397223 */ /* 0x080fe20000000061 */
[----:B------:R-:W0:Y:S01]  /*4ca0*/  LDS.128 R44, [R12+0x3a70] ;  /* 0x003a70000c2c7984 */ /* 0x000e220000000c00 */
[----:B------:R-:W-:Y:S02]  /*4cb0*/  FFMA R13, R10, R43, R63 ;  /* 0x0000002b0a0d7223 */ /* 0x000fe4000000003f */
[-C--:B------:R-:W-:Y:S01]  /*4cc0*/  FFMA R65, R8, R39.reuse, R99 ;  /* 0x0000002708417223 */ /* 0x080fe20000000063 */
[----:B------:R-:W1:Y:S01]  /*4cd0*/  LDS.128 R40, [R12+0x5a70] ;  /* 0x005a70000c287984 */ /* 0x000e620000000c00 */
[----:B------:R-:W-:Y:S02]  /*4ce0*/  FFMA R59, R10, R39, R90 ;  /* 0x000000270a3b7223 */ /* 0x000fe4000000005a */
[----:B------:R-:W-:Y:S01]  /*4cf0*/  FFMA R76, R85, R70, R76 ;  /* 0x00000046554c7223 */ /* 0x000fe2000000004c */
[----:B------:R-:W2:Y:S01]  /*4d00*/  LDS.128 R36, [R12+0x3af0] ;  /* 0x003af0000c247984 */ /* 0x000ea20000000c00 */
[----:B------:R-:W-:-:S02]  /*4d10*/  FFMA R64, R8, R31, R101 ;  /* 0x0000001f08407223 */ /* 0x000fc40000000065 */
[----:B------:R-:W-:Y:S02]  /*4d20*/  FFMA R63, R10, R31, R29 ;  /* 0x0000001f0a3f7223 */ /* 0x000fe4000000001d */
[-C--:B------:R-:W-:Y:S01]  /*4d30*/  FFMA R62, R8, R27.reuse, R103 ;  /* 0x0000001b083e7223 */ /* 0x080fe20000000067 */
[----:B------:R-:W3:Y:S01]  /*4d40*/  LDS.128 R28, [R12+0x3b70] ;  /* 0x003b70000c1c7984 */ /* 0x000ee20000000c00 */
[----:B------:R-:W-:Y:S02]  /*4d50*/  FFMA R61, R10, R27, R25 ;  /* 0x0000001b0a3d7223 */ /* 0x000fe40000000019 */
[C---:B------:R-:W-:Y:S01]  /*4d60*/  FFMA R55, R8.reuse, R35, R54 ;  /* 0x0000002308377223 */ /* 0x040fe20000000036 */
[----:B------:R-:W4:Y:S01]  /*4d70*/  LDS.128 R24, [R12+0x5b70] ;  /* 0x005b70000c187984 */ /* 0x000f220000000c00 */
[-C--:B------:R-:W-:Y:S02]  /*4d80*/  FFMA R53, R8, R23.reuse, R53 ;  /* 0x0000001708357223 */ /* 0x080fe40000000035 */
[----:B------:R-:W-:-:S02]  /*4d90*/  FFMA R52, R10, R23, R78 ;  /* 0x000000170a347223 */ /* 0x000fc4000000004e */
[C---:B------:R-:W-:Y:S02]  /*4da0*/  FFMA R72, R8.reuse, R71, R21 ;  /* 0x0000004708487223 */ /* 0x040fe40000000015 */
[----:B------:R-:W-:Y:S02]  /*4db0*/  FFMA R70, R8, R19, R20 ;  /* 0x0000001308467223 */ /* 0x000fe40000000014 */
[C---:B------:R-:W-:Y:S01]  /*4dc0*/  FFMA R54, R10.reuse, R35, R33 ;  /* 0x000000230a367223 */ /* 0x040fe20000000021 */
[----:B------:R-:W5:Y:S01]  /*4dd0*/  LDS.128 R20, [R12+0x3bf0] ;  /* 0x003bf0000c147984 */ /* 0x000f620000000c00 */
[C---:B------:R-:W-:Y:S02]  /*4de0*/  FFMA R68, R10.reuse, R19, R75 ;  /* 0x000000130a447223 */ /* 0x040fe4000000004b */
[----:B------:R-:W-:Y:S01]  /*4df0*/  FFMA R71, R10, R71, R76 ;  /* 0x000000470a477223 */ /* 0x000fe2000000004c */
[----:B------:R-:W5:Y:S04]  /*4e00*/  LDS.128 R32, [R12+0x5af0] ;  /* 0x005af0000c207984 */ /* 0x000f680000000c00 */
[----:B------:R-:W5:Y:S01]  /*4e10*/  LDS.128 R16, [R12+0x5bf0] ;  /* 0x005bf0000c107984 */ /* 0x000f620000000c00 */
[----:B0-----:R-:W-:-:S02]  /*4e20*/  FFMA R74, R89, R44, R74 ;  /* 0x0000002c594a7223 */ /* 0x001fc4000000004a */
[----:B------:R-:W-:Y:S02]  /*4e30*/  FFMA R95, R15, R44, R95 ;  /* 0x0000002c0f5f7223 */ /* 0x000fe4000000005f */
[-C--:B-1----:R-:W-:Y:S02]  /*4e40*/  FFMA R73, R89, R40.reuse, R73 ;  /* 0x0000002859497223 */ /* 0x082fe40000000049 */
[----:B------:R-:W-:Y:S02]  /*4e50*/  FFMA R79, R15, R40, R79 ;  /* 0x000000280f4f7223 */ /* 0x000fe4000000004f */
[-C--:B--2---:R-:W-:Y:S02]  /*4e60*/  FFMA R60, R89, R36.reuse, R60 ;  /* 0x00000024593c7223 */ /* 0x084fe4000000003c */
[----:B------:R-:W-:Y:S02]  /*4e70*/  FFMA R83, R15, R36, R83 ;  /* 0x000000240f537223 */ /* 0x000fe40000000053 */
[----:B------:R-:W-:-:S02]  /*4e80*/  FFMA R74, R14, R45, R74 ;  /* 0x0000002d0e4a7223 */ /* 0x000fc4000000004a */
[-C--:B---3--:R-:W-:Y:S02]  /*4e90*/  FFMA R56, R89, R28.reuse, R56 ;  /* 0x0000001c59387223 */ /* 0x088fe40000000038 */
[----:B------:R-:W-:Y:S02]  /*4ea0*/  FFMA R67, R15, R28, R67 ;  /* 0x0000001c0f437223 */ /* 0x000fe40000000043 */
[-C--:B----4-:R-:W-:Y:S02]  /*4eb0*/  FFMA R58, R89, R24.reuse, R58 ;  /* 0x00000018593a7223 */ /* 0x090fe4000000003a */
[----:B------:R-:W-:Y:S02]  /*4ec0*/  FFMA R77, R15, R24, R77 ;  /* 0x000000180f4d7223 */ /* 0x000fe4000000004d */
[C---:B------:R-:W-:Y:S02]  /*4ed0*/  FFMA R73, R14.reuse, R41, R73 ;  /* 0x000000290e497223 */ /* 0x040fe40000000049 */
[----:B------:R-:W-:-:S02]  /*4ee0*/  FFMA R60, R14, R37, R60 ;  /* 0x000000250e3c7223 */ /* 0x000fc4000000003c */
[----:B------:R-:W-:Y:S02]  /*4ef0*/  FFMA R79, R48, R41, R79 ;  /* 0x00000029304f7223 */ /* 0x000fe4000000004f */
[-C--:B-----5:R-:W-:Y:S02]  /*4f00*/  FFMA R50, R89, R20.reuse, R50 ;  /* 0x0000001459327223 */ /* 0x0a0fe40000000032 */
[----:B------:R-:W-:Y:S02]  /*4f10*/  FFMA R51, R15, R20, R51 ;  /* 0x000000140f337223 */ /* 0x000fe40000000033 */
[-C--:B------:R-:W-:Y:S02]  /*4f20*/  FFMA R66, R89, R32.reuse, R66 ;  /* 0x0000002059427223 */ /* 0x080fe40000000042 */
[----:B------:R-:W-:Y:S02]  /*4f30*/  FFMA R87, R15, R32, R87 ;  /* 0x000000200f577223 */ /* 0x000fe40000000057 */
[----:B------:R-:W-:-:S02]  /*4f40*/  FFMA R11, R89, R16, R11 ;  /* 0x00000010590b7223 */ /* 0x000fc4000000000b */
[----:B------:R-:W-:Y:S02]  /*4f50*/  FFMA R84, R15, R16, R84 ;  /* 0x000000100f547223 */ /* 0x000fe40000000054 */
[C---:B------:R-:W-:Y:S02]  /*4f60*/  FFMA R56, R14.reuse, R29, R56 ;  /* 0x0000001d0e387223 */ /* 0x040fe40000000038 */
[C---:B------:R-:W-:Y:S02]  /*4f70*/  FFMA R58, R14.reuse, R25, R58 ;  /* 0x000000190e3a7223 */ /* 0x040fe4000000003a */
[----:B------:R-:W-:Y:S02]  /*4f80*/  FFMA R50, R14, R21, R50 ;  /* 0x000000150e327223 */ /* 0x000fe40000000032 */
[C---:B------:R-:W-:Y:S02]  /*4f90*/  FFMA R95, R48.reuse, R45, R95 ;  /* 0x0000002d305f7223 */ /* 0x040fe4000000005f */
[----:B------:R-:W-:-:S02]  /*4fa0*/  FFMA R83, R48, R37, R83 ;  /* 0x0000002530537223 */ /* 0x000fc40000000053 */
[-C--:B------:R-:W-:Y:S02]  /*4fb0*/  FFMA R66, R14, R33.reuse, R66 ;  /* 0x000000210e427223 */ /* 0x080fe40000000042 */
[C---:B------:R-:W-:Y:S02]  /*4fc0*/  FFMA R87, R48.reuse, R33, R87 ;  /* 0x0000002130577223 */ /* 0x040fe40000000057 */
[C---:B------:R-:W-:Y:S02]  /*4fd0*/  FFMA R67, R48.reuse, R29, R67 ;  /* 0x0000001d30437223 */ /* 0x040fe40000000043 */
[C---:B------:R-:W-:Y:S02]  /*4fe0*/  FFMA R77, R48.reuse, R25, R77 ;  /* 0x00000019304d7223 */ /* 0x040fe4000000004d */
[----:B------:R-:W-:Y:S02]  /*4ff0*/  FFMA R51, R48, R21, R51 ;  /* 0x0000001530337223 */ /* 0x000fe40000000033 */
[----:B------:R-:W-:-:S02]  /*5000*/  FFMA R11, R14, R17, R11 ;  /* 0x000000110e0b7223 */ /* 0x000fc4000000000b */
[----:B------:R-:W-:Y:S02]  /*5010*/  FFMA R84, R48, R17, R84 ;  /* 0x0000001130547223 */ /* 0x000fe40000000054 */
[C---:B------:R-:W-:Y:S02]  /*5020*/  FFMA R74, R49.reuse, R46, R74 ;  /* 0x0000002e314a7223 */ /* 0x040fe4000000004a */
[C---:B------:R-:W-:Y:S02]  /*5030*/  FFMA R73, R49.reuse, R42, R73 ;  /* 0x0000002a31497223 */ /* 0x040fe40000000049 */
[----:B------:R-:W-:Y:S02]  /*5040*/  FFMA R60, R49, R38, R60 ;  /* 0x00000026313c7223 */ /* 0x000fe4000000003c */
[----:B------:R-:W-:Y:S02]  /*5050*/  FFMA R79, R85, R42, R79 ;  /* 0x0000002a554f7223 */ /* 0x000fe4000000004f */
[----:B------:R-:W-:-:S02]  /*5060*/  FFMA R56, R49, R30, R56 ;  /* 0x0000001e31387223 */ /* 0x000fc40000000038 */
[C---:B------:R-:W-:Y:S02]  /*5070*/  FFMA R58, R49.reuse, R26, R58 ;  /* 0x0000001a313a7223 */ /* 0x040fe4000000003a */
[----:B------:R-:W-:Y:S02]  /*5080*/  FFMA R50, R49, R22, R50 ;  /* 0x0000001631327223 */ /* 0x000fe40000000032 */
[C---:B------:R-:W-:Y:S02]  /*5090*/  FFMA R95, R85.reuse, R46, R95 ;  /* 0x0000002e555f7223 */ /* 0x040fe4000000005f */
[----:B------:R-:W-:Y:S02]  /*50a0*/  FFMA R83, R85, R38, R83 ;  /* 0x0000002655537223 */ /* 0x000fe40000000053 */
[-C--:B------:R-:W-:Y:S02]  /*50b0*/  FFMA R66, R49, R34.reuse, R66 ;  /* 0x0000002231427223 */ /* 0x080fe40000000042 */
[----:B------:R-:W-:-:S02]  /*50c0*/  FFMA R87, R85, R34, R87 ;  /* 0x0000002255577223 */ /* 0x000fc40000000057 */
[C---:B------:R-:W-:Y:S02]  /*50d0*/  FFMA R67, R85.reuse, R30, R67 ;  /* 0x0000001e55437223 */ /* 0x040fe40000000043 */
[C---:B------:R-:W-:Y:S02]  /*50e0*/  FFMA R26, R85.reuse, R26, R77 ;  /* 0x0000001a551a7223 */ /* 0x040fe4000000004d */
[----:B------:R-:W-:Y:S02]  /*50f0*/  FFMA R22, R85, R22, R51 ;  /* 0x0000001655167223 */ /* 0x000fe40000000033 */
[-C--:B------:R-:W-:Y:S02]  /*5100*/  FFMA R11, R49, R18.reuse, R11 ;  /* 0x00000012310b7223 */ /* 0x080fe4000000000b */
[----:B------:R-:W-:Y:S02]  /*5110*/  FFMA R84, R85, R18, R84 ;  /* 0x0000001255547223 */ /* 0x000fe40000000054 */
[----:B------:R-:W-:-:S02]  /*5120*/  FFMA R76, R8, R47, R74 ;  /* 0x0000002f084c7223 */ /* 0x000fc4000000004a */
[C---:B------:R-:W-:Y:S02]  /*5130*/  FFMA R74, R8.reuse, R43, R73 ;  /* 0x0000002b084a7223 */ /* 0x040fe40000000049 */
[----:B------:R-:W-:Y:S02]  /*5140*/  FFMA R82, R8, R39, R60 ;  /* 0x0000002708527223 */ /* 0x000fe4000000003c */
[----:B------:R-:W-:Y:S02]  /*5150*/  FFMA R73, R10, R43, R79 ;  /* 0x0000002b0a497223 */ /* 0x000fe4000000004f */
[C---:B------:R-:W-:Y:S02]  /*5160*/  FFMA R77, R8.reuse, R31, R56 ;  /* 0x0000001f084d7223 */ /* 0x040fe40000000038 */
[----:B------:R-:W-:Y:S02]  /*5170*/  FFMA R60, R8, R27, R58 ;  /* 0x0000001b083c7223 */ /* 0x000fe4000000003a */
[----:B------:R-:W-:-:S02]  /*5180*/  FFMA R75, R10, R47, R95 ;  /* 0x0000002f0a4b7223 */ /* 0x000fc4000000005f */
[----:B------:R-:W-:Y:S02]  /*5190*/  FFMA R81, R10, R39, R83 ;  /* 0x000000270a517223 */ /* 0x000fe40000000053 */
[-C--:B------:R-:W-:Y:S02]  /*51a0*/  FFMA R80, R8, R35.reuse, R66 ;  /* 0x0000002308507223 */ /* 0x080fe40000000042 */
[C---:B------:R-:W-:Y:S02]  /*51b0*/  FFMA R79, R10.reuse, R35, R87 ;  /* 0x000000230a4f7223 */ /* 0x040fe40000000057 */
[C---:B------:R-:W-:Y:S02]  /*51c0*/  FFMA R78, R10.reuse, R31, R67 ;  /* 0x0000001f0a4e7223 */ /* 0x040fe40000000043 */
[----:B------:R-:W-:Y:S02]  /*51d0*/  FFMA R58, R10, R27, R26 ;  /* 0x0000001b0a3a7223 */ /* 0x000fe4000000001a */
[----:B------:R-:W-:-:S02]  /*51e0*/  FFMA R56, R8, R23, R50 ;  /* 0x0000001708387223 */ /* 0x000fc40000000032 */
[----:B------:R-:W-:Y:S02]  /*51f0*/  FFMA R22, R10, R23, R22 ;  /* 0x000000170a167223 */ /* 0x000fe40000000016 */
[-C--:B------:R-:W-:Y:S02]  /*5200*/  FFMA R16, R8, R19.reuse, R11 ;  /* 0x0000001308107223 */ /* 0x080fe4000000000b */
[----:B------:R-:W-:Y:S01]  /*5210*/  FFMA R20, R10, R19, R84 ;  /* 0x000000130a147223 */ /* 0x000fe20000000054 */
[----:B------:R-:W-:Y:S01]  /*5220*/  @!P1 CALL.REL.NOINC `(.L_x_0) ;  /* 0x0000001000009944 */ /* 0x000fe20003c00000 */
[----:B------:R-:W-:Y:S05]  /*5230*/  BRA `(.L_x_1) ;  /* 0xffffb0f000007947 */ /* 0x000fea000383ffff */
.L_x_0:
[----:B------:R-:W0:Y:S01]  /*5240*/  S2R R2, SR_CTAID.X ;  /* 0x0000000000027919 */ /* 0x000e220000002500 */
[----:B------:R-:W-:Y:S01]  /*5250*/  IMAD R0, R0, 0x6200, R5 ;  /* 0x0000620000007824 */ /* 0x000fe200078e0205 */
[----:B0-----:R-:W-:Y:S02]  /*5260*/  SHF.R.S32.HI R9, RZ, 0x1, R2 ;  /* 0x00000001ff097819 */ /* 0x001fe40000011402 */
[----:B------:R-:W-:-:S03]  /*5270*/  LOP3.LUT R3, R2, 0x1, RZ, 0xc0, !PT ;  /* 0x0000000102037812 */ /* 0x000fc600078ec0ff */
[----:B------:R-:W-:-:S04]  /*5280*/  IMAD R0, R9, 0xe0, R0 ;  /* 0x000000e009007824 */ /* 0x000fc800078e0200 */
[----:B------:R-:W-:-:S04]  /*5290*/  IMAD R3, R3, 0x1c, R0 ;  /* 0x0000001c03037824 */ /* 0x000fc800078e0200 */
[----:B------:R-:W-:-:S04]  /*52a0*/  IMAD R2, R4, 0x70, R3 ;  /* 0x0000007004027824 */ /* 0x000fc800078e0203 */
[----:B------:R-:W-:-:S05]  /*52b0*/  IMAD.WIDE R2, R2, R7, c[0x0][0x170] ;  /* 0x00005c0002027625 */ /* 0x000fca00078e0207 */
[----:B------:R-:W-:Y:S04]  /*52c0*/  STG.E [R2.64], R57 ;  /* 0x0000003902007986 */ /* 0x000fe8000c101904 */
[----:B------:R-:W-:Y:S04]  /*52d0*/  STG.E [R2.64+0xc4000], R65 ;  /* 0x0c40004102007986 */ /* 0x000fe8000c101904 */
        /* <DEDUP_REMOVED lines=29> */
[----:B------:R-:W-:Y:S01]  /*54b0*/  STG.E [R2.64+0xd97e0], R20 ;  /* 0x0d97e01402007986 */ /* 0x000fe2000c101904 */
[----:B------:R-:W-:Y:S05]  /*54c0*/  EXIT ;  /* 0x000000000000794d */ /* 0x000fea0003800000 */
.L_x_2:
[----:B------:R-:W-:-:S00]  /*54d0*/  BRA `(.L_x_2) ;  /* 0xfffffff000007947 */ /* 0x000fc0000383ffff */
[----:B------:R-:W-:-:S00]  /*54e0*/  NOP ;  /* 0x0000000000007918 */ /* 0x000fc00000000000 */
        /* <DEDUP_REMOVED lines=9> */
.L_x_3:


//--------------------- .nv.shared.candidate2     --------------------------
	.section	.nv.shared.candidate2,"aw",@nobits
	.align	4
.nv.shared.candidate2:
	.zero		30720
